	.headerflags	@"EF_CUDA_TEXMODE_UNIFIED EF_CUDA_64BIT_ADDRESS EF_CUDA_SM89 EF_CUDA_VIRTUAL_SM(EF_CUDA_SM89)"
	.elftype	@"ET_EXEC"


//--------------------- .nv.info                  --------------------------
	.section	.nv.info,"",@"SHT_CUDA_INFO"
	.align	4


	//----- nvinfo : EIATTR_REGCOUNT
	.align		4
        /*0000*/ 	.byte	0x04, 0x2f
        /*0002*/ 	.short	(.L_1 - .L_0)
	.align		4
.L_0:
        /*0004*/ 	.word	index@(triton__0d1d2d3d4d5de)
        /*0008*/ 	.word	0x00000048


	//----- nvinfo : EIATTR_MAX_STACK_SIZE
	.align		4
.L_1:
        /*000c*/ 	.byte	0x04, 0x23
        /*000e*/ 	.short	(.L_3 - .L_2)
	.align		4
.L_2:
        /*0010*/ 	.word	index@(triton__0d1d2d3d4d5de)
        /*0014*/ 	.word	0x00000000


	//----- nvinfo : EIATTR_MIN_STACK_SIZE
	.align		4
.L_3:
        /*0018*/ 	.byte	0x04, 0x12
        /*001a*/ 	.short	(.L_5 - .L_4)
	.align		4
.L_4:
        /*001c*/ 	.word	index@(triton__0d1d2d3d4d5de)
        /*0020*/ 	.word	0x00000000


	//----- nvinfo : EIATTR_FRAME_SIZE
	.align		4
.L_5:
        /*0024*/ 	.byte	0x04, 0x11
        /*0026*/ 	.short	(.L_7 - .L_6)
	.align		4
.L_6:
        /*0028*/ 	.word	index@(triton__0d1d2d3d4d5de)
        /*002c*/ 	.word	0x00000000
.L_7:


//--------------------- .nv.info.triton__0d1d2d3d4d5de --------------------------
	.section	.nv.info.triton__0d1d2d3d4d5de,"",@"SHT_CUDA_INFO"
	.align	4


	//----- nvinfo : EIATTR_CUDA_API_VERSION
	.align		4
        /*0000*/ 	.byte	0x04, 0x37
        /*0002*/ 	.short	(.L_9 - .L_8)
.L_8:
        /*0004*/ 	.word	0x0000007b


	//----- nvinfo : EIATTR_PARAM_CBANK
	.align		4
.L_9:
        /*0008*/ 	.byte	0x04, 0x0a
        /*000a*/ 	.short	(.L_11 - .L_10)
	.align		4
.L_10:
        /*000c*/ 	.word	index@(.nv.constant0.triton__0d1d2d3d4d5de)
        /*0010*/ 	.short	0x0160
        /*0012*/ 	.short	0x0030


	//----- nvinfo : EIATTR_CBANK_PARAM_SIZE
	.align		4
.L_11:
        /*0014*/ 	.byte	0x03, 0x19
        /*0016*/ 	.short	0x0030


	//----- nvinfo : EIATTR_KPARAM_INFO
	.align		4
        /*0018*/ 	.byte	0x04, 0x17
        /*001a*/ 	.short	(.L_13 - .L_12)
.L_12:
        /*001c*/ 	.word	0x00000000
        /*0020*/ 	.short	0x0005
        /*0022*/ 	.short	0x0028
        /*0024*/ 	.byte	0x00, 0xf0, 0x21, 0x00


	//----- nvinfo : EIATTR_KPARAM_INFO
	.align		4
.L_13:
        /*0028*/ 	.byte	0x04, 0x17
        /*002a*/ 	.short	(.L_15 - .L_14)
.L_14:
        /*002c*/ 	.word	0x00000000
        /*0030*/ 	.short	0x0004
        /*0032*/ 	.short	0x0020
        /*0034*/ 	.byte	0x00, 0xf0, 0x21, 0x00


	//----- nvinfo : EIATTR_KPARAM_INFO
	.align		4
.L_15:
        /*0038*/ 	.byte	0x04, 0x17
        /*003a*/ 	.short	(.L_17 - .L_16)
.L_16:
        /*003c*/ 	.word	0x00000000
        /*0040*/ 	.short	0x0003
        /*0042*/ 	.short	0x0018
        /*0044*/ 	.byte	0x00, 0xf0, 0x21, 0x00


	//----- nvinfo : EIATTR_KPARAM_INFO
	.align		4
.L_17:
        /*0048*/ 	.byte	0x04, 0x17
        /*004a*/ 	.short	(.L_19 - .L_18)
.L_18:
        /*004c*/ 	.word	0x00000000
        /*0050*/ 	.short	0x0002
        /*0052*/ 	.short	0x0010
        /*0054*/ 	.byte	0x00, 0xf0, 0x21, 0x00


	//----- nvinfo : EIATTR_KPARAM_INFO
	.align		4
.L_19:
        /*0058*/ 	.byte	0x04, 0x17
        /*005a*/ 	.short	(.L_21 - .L_20)
.L_20:
        /*005c*/ 	.word	0x00000000
        /*0060*/ 	.short	0x0001
        /*0062*/ 	.short	0x0008
        /*0064*/ 	.byte	0x00, 0xf0, 0x21, 0x00


	//----- nvinfo : EIATTR_KPARAM_INFO
	.align		4
.L_21:
        /*0068*/ 	.byte	0x04, 0x17
        /*006a*/ 	.short	(.L_23 - .L_22)
.L_22:
        /*006c*/ 	.word	0x00000000
        /*0070*/ 	.short	0x0000
        /*0072*/ 	.short	0x0000
        /*0074*/ 	.byte	0x00, 0xf0, 0x21, 0x00


	//----- nvinfo : EIATTR_MAXREG_COUNT
	.align		4
.L_23:
        /*0078*/ 	.byte	0x03, 0x1b
        /*007a*/ 	.short	0x00ff


	//----- nvinfo : EIATTR_EXIT_INSTR_OFFSETS
	.align		4
        /*007c*/ 	.byte	0x04, 0x1c
        /*007e*/ 	.short	(.L_25 - .L_24)


	//   ....[0]....
.L_24:
        /*0080*/ 	.word	0x00002270


	//----- nvinfo : EIATTR_MAX_THREADS
	.align		4
.L_25:
        /*0084*/ 	.byte	0x04, 0x05
        /*0086*/ 	.short	(.L_27 - .L_26)
.L_26:
        /*0088*/ 	.word	0x00000080
        /*008c*/ 	.word	0x00000001
        /*0090*/ 	.word	0x00000001
.L_27:


//--------------------- .nv.rel.action            --------------------------
	.section	.nv.rel.action,"",@"SHT_CUDA_RELOCINFO"
	.align	8
	.sectionentsize	8
        /*0000*/ 	.byte	0x73, 0x00, 0x00, 0x00, 0x00, 0x00, 0x00, 0x00, 0x00, 0x00, 0x00, 0x11, 0x25, 0x00, 0x05, 0x36


//--------------------- .nv.constant0.triton__0d1d2d3d4d5de --------------------------
	.section	.nv.constant0.triton__0d1d2d3d4d5de,"a",@progbits
	.align	4
.nv.constant0.triton__0d1d2d3d4d5de:
	.zero		400


//--------------------- .text.triton__0d1d2d3d4d5de --------------------------
	.section	.text.triton__0d1d2d3d4d5de,"ax",@progbits
	.sectioninfo	@"SHI_REGISTERS=72"
	.align	128
        .global         triton__0d1d2d3d4d5de
        .type           triton__0d1d2d3d4d5de,@function
        .size           triton__0d1d2d3d4d5de,(.L_x_1 - triton__0d1d2d3d4d5de)
        .other          triton__0d1d2d3d4d5de,@"STO_CUDA_ENTRY STV_DEFAULT"
triton__0d1d2d3d4d5de:
.text.triton__0d1d2d3d4d5de:
[----:B------:R-:W-:-:S02]  /*0000*/  IMAD.MOV.U32 R1, RZ, RZ, c[0x0][0x28] ;  /* 0x00000a00ff017624 */ /* 0x000fc400078e00ff */
[----:B------:R-:W0:Y:S01]  /*0010*/  S2R R61, SR_TID.X ;  /* 0x00000000003d7919 */ /* 0x000e220000002100 */
[----:B------:R-:W-:Y:S01]  /*0020*/  PRMT R21, RZ, 0x7610, R21 ;  /* 0x00007610ff157816 */ /* 0x000fe20000000015 */
[----:B------:R-:W-:Y:S01]  /*0030*/  ULDC.64 UR4, c[0x0][0x118] ;  /* 0x0000460000047ab9 */ /* 0x000fe20000000a00 */
[----:B------:R-:W-:Y:S01]  /*0040*/  PRMT R25, RZ, 0x7610, R25 ;  /* 0x00007610ff197816 */ /* 0x000fe20000000019 */
[----:B------:R-:W1:Y:S01]  /*0050*/  S2R R55, SR_CTAID.X ;  /* 0x0000000000377919 */ /* 0x000e620000002500 */
[----:B0-----:R-:W-:Y:S02]  /*0060*/  IMAD.SHL.U32 R61, R61, 0x8, RZ ;  /* 0x000000083d3d7824 */ /* 0x001fe400078e00ff */
[----:B-1----:R-:W-:-:S03]  /*0070*/  IMAD.WIDE R30, R55, 0x400, RZ ;  /* 0x00000400371e7825 */ /* 0x002fc600078e02ff */
[----:B------:R-:W-:Y:S02]  /*0080*/  LOP3.LUT R61, R61, 0x3f8, RZ, 0xc0, !PT ;  /* 0x000003f83d3d7812 */ /* 0x000fe400078ec0ff */
[----:B------:R-:W-:Y:S02]  /*0090*/  SHF.R.S32.HI R4, RZ, 0x1f, R31 ;  /* 0x0000001fff047819 */ /* 0x000fe4000001141f */
[----:B------:R-:W-:Y:S02]  /*00a0*/  LOP3.LUT R3, R30, R61, RZ, 0xfc, !PT ;  /* 0x0000003d1e037212 */ /* 0x000fe400078efcff */
[----:B------:R-:W-:Y:S02]  /*00b0*/  SHF.R.U32.HI R8, RZ, 0xb, R4 ;  /* 0x0000000bff087819 */ /* 0x000fe40000011604 */
[-C--:B------:R-:W-:Y:S02]  /*00c0*/  LEA.HI R2, P0, R4, R3.reuse, RZ, 0x8 ;  /* 0x0000000304027211 */ /* 0x080fe400078140ff */
[----:B------:R-:W-:-:S02]  /*00d0*/  IADD3 R59, P1, R8, R3, RZ ;  /* 0x00000003083b7210 */ /* 0x000fc40007f3e0ff */
[--C-:B------:R-:W-:Y:S01]  /*00e0*/  SHF.R.U32.HI R6, RZ, 0x18, R31.reuse ;  /* 0x00000018ff067819 */ /* 0x100fe2000001161f */
[----:B------:R-:W-:Y:S01]  /*00f0*/  IMAD.X R9, RZ, RZ, R31, P0 ;  /* 0x000000ffff097224 */ /* 0x000fe200000e061f */
[----:B------:R-:W-:Y:S01]  /*0100*/  LOP3.LUT R27, R30, 0x6, R61, 0xfe, !PT ;  /* 0x000000061e1b7812 */ /* 0x000fe200078efe3d */
[----:B------:R-:W-:Y:S01]  /*0110*/  IMAD.X R58, RZ, RZ, R31, P1 ;  /* 0x000000ffff3a7224 */ /* 0x000fe200008e061f */
[----:B------:R-:W-:Y:S02]  /*0120*/  LEA.HI R51, P3, R4, R3, RZ, 0x18 ;  /* 0x0000000304337211 */ /* 0x000fe4000787c0ff */
[----:B------:R-:W-:Y:S02]  /*0130*/  SHF.R.S64 R2, R2, 0x8, R9 ;  /* 0x0000000802027819 */ /* 0x000fe40000001009 */
[--C-:B------:R-:W-:Y:S02]  /*0140*/  SHF.R.S64 R0, R59, 0x15, R58.reuse ;  /* 0x000000153b007819 */ /* 0x100fe4000000103a */
[----:B------:R-:W-:-:S02]  /*0150*/  SHF.R.S32.HI R5, RZ, 0x15, R58 ;  /* 0x00000015ff057819 */ /* 0x000fc4000001143a */
[----:B------:R-:W-:Y:S02]  /*0160*/  SHF.R.S32.HI R7, RZ, 0x1f, R9 ;  /* 0x0000001fff077819 */ /* 0x000fe40000011409 */
[----:B------:R-:W-:Y:S02]  /*0170*/  LEA.HI R5, R5, R0, RZ, 0x3 ;  /* 0x0000000005057211 */ /* 0x000fe400078f18ff */
[-C--:B------:R-:W-:Y:S02]  /*0180*/  LEA.HI R7, P2, R7, R2.reuse, RZ, 0xd ;  /* 0x0000000207077211 */ /* 0x080fe400078568ff */
[----:B------:R-:W-:Y:S02]  /*0190*/  LOP3.LUT R5, R5, 0xfff8, RZ, 0xc0, !PT ;  /* 0x0000fff805057812 */ /* 0x000fe400078ec0ff */
[----:B------:R-:W-:Y:S02]  /*01a0*/  LOP3.LUT R7, R7, 0xffffe000, RZ, 0xc0, !PT ;  /* 0xffffe00007077812 */ /* 0x000fe400078ec0ff */
[----:B------:R-:W-:Y:S01]  /*01b0*/  IADD3 R10, P0, R6, R27, RZ ;  /* 0x0000001b060a7210 */ /* 0x000fe20007f1e0ff */
[----:B------:R-:W-:Y:S01]  /*01c0*/  IMAD.IADD R5, R0, 0x1, -R5 ;  /* 0x0000000100057824 */ /* 0x000fe200078e0a05 */
[----:B------:R-:W-:-:S02]  /*01d0*/  IADD3 R7, P1, -R7, R2, RZ ;  /* 0x0000000207077210 */ /* 0x000fc40007f3e1ff */
[----:B------:R-:W-:Y:S01]  /*01e0*/  LOP3.LUT R2, R10, 0xffffff00, RZ, 0xc0, !PT ;  /* 0xffffff000a027812 */ /* 0x000fe200078ec0ff */
[--C-:B------:R-:W-:Y:S01]  /*01f0*/  IMAD.X R13, RZ, RZ, R31.reuse, P0 ;  /* 0x000000ffff0d7224 */ /* 0x100fe200000e061f */
[----:B------:R-:W-:Y:S01]  /*0200*/  LOP3.LUT R0, R5, 0x80, RZ, 0xc0, !PT ;  /* 0x0000008005007812 */ /* 0x000fe200078ec0ff */
[----:B------:R-:W-:Y:S01]  /*0210*/  IMAD.X R10, RZ, RZ, R31, P3 ;  /* 0x000000ffff0a7224 */ /* 0x000fe200018e061f */
[----:B------:R-:W-:Y:S01]  /*0220*/  IADD3 R11, P0, -R2, R27, RZ ;  /* 0x0000001b020b7210 */ /* 0x000fe20007f1e1ff */
[----:B------:R-:W-:Y:S01]  /*0230*/  IMAD.SHL.U32 R50, R7, 0x2000, RZ ;  /* 0x0000200007327824 */ /* 0x000fe200078e00ff */
[----:B------:R-:W-:Y:S02]  /*0240*/  LEA.HI R0, R0, R5, RZ, 0x19 ;  /* 0x0000000500007211 */ /* 0x000fe400078fc8ff */
[----:B------:R-:W-:Y:S01]  /*0250*/  SHF.R.S32.HI R9, RZ, 0x8, R9 ;  /* 0x00000008ff097819 */ /* 0x000fe20000011409 */
[----:B------:R-:W-:Y:S01]  /*0260*/  IMAD.X R14, R31, 0x1, ~R13, P0 ;  /* 0x000000011f0e7824 */ /* 0x000fe200000e0e0d */
[----:B------:R-:W-:-:S02]  /*0270*/  LOP3.LUT R2, R0, 0xfe, RZ, 0xc0, !PT ;  /* 0x000000fe00027812 */ /* 0x000fc400078ec0ff */
[----:B------:R-:W-:Y:S02]  /*0280*/  PRMT R4, R0, 0x8880, RZ ;  /* 0x0000888000047816 */ /* 0x000fe400000000ff */
[----:B------:R-:W-:Y:S01]  /*0290*/  SHF.L.U64.HI R10, R51, 0x2, R10 ;  /* 0x00000002330a7819 */ /* 0x000fe2000001020a */
[----:B------:R-:W-:Y:S01]  /*02a0*/  IMAD.MOV R13, RZ, RZ, -R2 ;  /* 0x000000ffff0d7224 */ /* 0x000fe200078e0a02 */
[----:B------:R-:W-:Y:S01]  /*02b0*/  SHF.R.S32.HI R0, RZ, 0x1, R4 ;  /* 0x00000001ff007819 */ /* 0x000fe20000011404 */
[----:B------:R-:W-:Y:S01]  /*02c0*/  IMAD.X R4, RZ, RZ, R9, P2 ;  /* 0x000000ffff047224 */ /* 0x000fe200010e0609 */
[----:B------:R-:W-:Y:S01]  /*02d0*/  LEA R12, P2, R11, c[0x0][0x160], 0x1 ;  /* 0x000058000b0c7a11 */ /* 0x000fe200078408ff */
[----:B------:R-:W-:Y:S01]  /*02e0*/  IMAD.SHL.U32 R51, R51, 0x4, RZ ;  /* 0x0000000433337824 */ /* 0x000fe200078e00ff */
[----:B------:R-:W-:Y:S02]  /*02f0*/  PRMT R47, R0, 0x9910, RZ ;  /* 0x00009910002f7816 */ /* 0x000fe400000000ff */
[----:B------:R-:W-:-:S02]  /*0300*/  PRMT R0, R13, 0x7710, RZ ;  /* 0x000077100d007816 */ /* 0x000fc400000000ff */
[----:B------:R-:W-:Y:S02]  /*0310*/  LOP3.LUT R2, R4, 0x7ffff, RZ, 0xc0, !PT ;  /* 0x0007ffff04027812 */ /* 0x000fe400078ec0ff */
[----:B------:R-:W-:Y:S01]  /*0320*/  LEA.HI.X R13, R11, c[0x0][0x164], R14, 0x1, P2 ;  /* 0x000059000b0d7a11 */ /* 0x000fe200010f0c0e */
[----:B------:R-:W-:Y:S01]  /*0330*/  IMAD.IADD R0, R0, 0x1, R5 ;  /* 0x0000000100007824 */ /* 0x000fe200078e0205 */
[----:B------:R-:W-:Y:S01]  /*0340*/  LOP3.LUT R51, R51, 0xfc000000, RZ, 0xc0, !PT ;  /* 0xfc00000033337812 */ /* 0x000fe200078ec0ff */
[----:B------:R-:W-:Y:S01]  /*0350*/  IMAD.X R2, R9, 0x1, ~R2, P1 ;  /* 0x0000000109027824 */ /* 0x000fe200008e0e02 */
[----:B------:R-:W-:Y:S01]  /*0360*/  ISETP.GE.U32.AND P0, PT, R11, 0x80, PT ;  /* 0x000000800b00780c */ /* 0x000fe20003f06070 */
[----:B------:R-:W-:Y:S01]  /*0370*/  IMAD.WIDE R12, R47, 0x800, R12 ;  /* 0x000008002f0c7825 */ /* 0x000fe200078e020c */
[----:B------:R-:W-:Y:S02]  /*0380*/  LOP3.LUT R0, R0, 0xffff, RZ, 0xc0, !PT ;  /* 0x0000ffff00007812 */ /* 0x000fe400078ec0ff */
[----:B------:R-:W-:-:S02]  /*0390*/  SHF.L.U64.HI R7, R7, 0xd, R2 ;  /* 0x0000000d07077819 */ /* 0x000fc40000010202 */
[----:B------:R-:W-:Y:S02]  /*03a0*/  IADD3 R22, P1, P2, R51, R12, R50 ;  /* 0x0000000c33167210 */ /* 0x000fe40007a3e032 */
[----:B------:R-:W-:Y:S02]  /*03b0*/  LOP3.LUT R5, R30, 0x5, R61, 0xfe, !PT ;  /* 0x000000051e057812 */ /* 0x000fe400078efe3d */
[----:B------:R-:W-:Y:S02]  /*03c0*/  PRMT R17, R0, 0x8880, RZ ;  /* 0x0000888000117816 */ /* 0x000fe400000000ff */
[----:B------:R-:W-:Y:S02]  /*03d0*/  IADD3.X R23, R10, R13, R7, P1, P2 ;  /* 0x0000000d0a177210 */ /* 0x000fe40000fe4407 */
[----:B------:R-:W-:Y:S02]  /*03e0*/  ISETP.GE.AND.EX P0, PT, R14, RZ, PT, P0 ;  /* 0x000000ff0e00720c */ /* 0x000fe40003f06300 */
[----:B------:R-:W-:Y:S01]  /*03f0*/  IADD3 R0, P1, R6, R5, RZ ;  /* 0x0000000506007210 */ /* 0x000fe20007f3e0ff */
[----:B------:R-:W-:Y:S01]  /*0400*/  IMAD.WIDE R44, R17, 0x200, R22 ;  /* 0x00000200112c7825 */ /* 0x000fe200078e0216 */
[----:B------:R-:W-:-:S02]  /*0410*/  ISETP.GT.U32.AND P3, PT, R11, 0x7f, PT ;  /* 0x0000007f0b00780c */ /* 0x000fc40003f64070 */
[----:B------:R-:W-:Y:S01]  /*0420*/  LOP3.LUT R0, R0, 0xffffff00, RZ, 0xc0, !PT ;  /* 0xffffff0000007812 */ /* 0x000fe200078ec0ff */
[----:B------:R-:W-:Y:S01]  /*0430*/  IMAD.X R9, RZ, RZ, R31, P1 ;  /* 0x000000ffff097224 */ /* 0x000fe200008e061f */
[----:B------:R-:W-:Y:S02]  /*0440*/  ISETP.GT.AND.EX P3, PT, R14, RZ, PT, P3 ;  /* 0x000000ff0e00720c */ /* 0x000fe40003f64330 */
[----:B------:R-:W-:Y:S02]  /*0450*/  IADD3 R0, P1, -R0, R5, RZ ;  /* 0x0000000500007210 */ /* 0x000fe40007f3e1ff */
[----:B------:R-:W-:Y:S01]  /*0460*/  PRMT R4, RZ, 0x7610, R4 ;  /* 0x00007610ff047816 */ /* 0x000fe20000000004 */
[----:B------:R-:W2:Y:S01]  /*0470*/  @!P0 LDG.E.U16 R21, [R44.64+0x100] ;  /* 0x000100042c158981 */ /* 0x000ea2000c1e1500 */
[----:B------:R-:W-:Y:S01]  /*0480*/  PRMT R2, RZ, 0x7610, R2 ;  /* 0x00007610ff027816 */ /* 0x000fe20000000002 */
[----:B------:R-:W-:Y:S01]  /*0490*/  IMAD.X R9, R31, 0x1, ~R9, P1 ;  /* 0x000000011f097824 */ /* 0x000fe200008e0e09 */
[C---:B------:R-:W-:Y:S01]  /*04a0*/  LEA R12, P1, R0.reuse, c[0x0][0x160], 0x1 ;  /* 0x00005800000c7a11 */ /* 0x040fe200078208ff */
[----:B------:R0:W3:Y:S01]  /*04b0*/  @!P0 LDG.E.U16 R25, [R22.64+0x500] ;  /* 0x0005000416198981 */ /* 0x0000e2000c1e1500 */
[----:B------:R-:W-:-:S02]  /*04c0*/  ISETP.GE.U32.AND P4, PT, R0, 0x80, PT ;  /* 0x000000800000780c */ /* 0x000fc40003f86070 */
[C---:B------:R-:W-:Y:S01]  /*04d0*/  LEA.HI.X R13, R0.reuse, c[0x0][0x164], R9, 0x1, P1 ;  /* 0x00005900000d7a11 */ /* 0x040fe200008f0c09 */
[----:B------:R-:W4:Y:S01]  /*04e0*/  @P3 LDG.E.U16 R4, [R44.64+-0x100] ;  /* 0xffff00042c043981 */ /* 0x000f22000c1e1500 */
[----:B------:R-:W-:Y:S02]  /*04f0*/  ISETP.GE.AND.EX P4, PT, R9, RZ, PT, P4 ;  /* 0x000000ff0900720c */ /* 0x000fe40003f86340 */
[----:B------:R-:W-:Y:S01]  /*0500*/  ISETP.GT.U32.AND P5, PT, R0, 0x7f, PT ;  /* 0x0000007f0000780c */ /* 0x000fe20003fa4070 */
[----:B------:R0:W5:Y:S01]  /*0510*/  @P3 LDG.E.U16 R2, [R22.64+0x300] ;  /* 0x0003000416023981 */ /* 0x000162000c1e1500 */
[----:B------:R-:W-:Y:S01]  /*0520*/  IMAD.WIDE R12, R47, 0x800, R12 ;  /* 0x000008002f0c7825 */ /* 0x000fe200078e020c */
[----:B------:R-:W-:Y:S02]  /*0530*/  PRMT R18, RZ, 0x7610, R18 ;  /* 0x00007610ff127816 */ /* 0x000fe40000000012 */
[----:B------:R-:W-:Y:S02]  /*0540*/  ISETP.GT.AND.EX P5, PT, R9, RZ, PT, P5 ;  /* 0x000000ff0900720c */ /* 0x000fe40003fa4350 */
[----:B------:R-:W-:-:S02]  /*0550*/  IADD3 R12, P1, P2, R51, R12, R50 ;  /* 0x0000000c330c7210 */ /* 0x000fc40007a3e032 */
[----:B------:R-:W-:Y:S02]  /*0560*/  PRMT R24, RZ, 0x7610, R24 ;  /* 0x00007610ff187816 */ /* 0x000fe40000000018 */
[----:B------:R-:W-:Y:S01]  /*0570*/  IADD3.X R13, R10, R13, R7, P1, P2 ;  /* 0x0000000d0a0d7210 */ /* 0x000fe20000fe4407 */
[----:B0-----:R0:W5:Y:S01]  /*0580*/  LDG.E.U16 R23, [R22.64+0x400] ;  /* 0x0004000416177981 */ /* 0x001162000c1e1500 */
[----:B------:R-:W-:Y:S02]  /*0590*/  PRMT R16, RZ, 0x7610, R16 ;  /* 0x00007610ff107816 */ /* 0x000fe40000000010 */
[----:B------:R-:W-:Y:S01]  /*05a0*/  PRMT R11, RZ, 0x7610, R11 ;  /* 0x00007610ff0b7816 */ /* 0x000fe2000000000b */
[----:B------:R-:W-:Y:S01]  /*05b0*/  IMAD.WIDE R42, R17, 0x200, R12 ;  /* 0x00000200112a7825 */ /* 0x000fe200078e020c */
[----:B------:R-:W5:Y:S04]  /*05c0*/  @!P4 LDG.E.U16 R18, [R12.64+0x500] ;  /* 0x000500040c12c981 */ /* 0x000f68000c1e1500 */
[----:B------:R-:W5:Y:S04]  /*05d0*/  @P5 LDG.E.U16 R16, [R12.64+0x300] ;  /* 0x000300040c105981 */ /* 0x000f68000c1e1500 */
[----:B------:R-:W5:Y:S04]  /*05e0*/  @!P4 LDG.E.U16 R24, [R42.64+0x100] ;  /* 0x000100042a18c981 */ /* 0x000f68000c1e1500 */
[----:B------:R-:W5:Y:S01]  /*05f0*/  @P5 LDG.E.U16 R11, [R42.64+-0x100] ;  /* 0xffff00042a0b5981 */ /* 0x000f62000c1e1500 */
[----:B------:R-:W-:-:S02]  /*0600*/  LOP3.LUT R49, R30, 0x4, R61, 0xfe, !PT ;  /* 0x000000041e317812 */ /* 0x000fc400078efe3d */
[----:B------:R-:W-:Y:S01]  /*0610*/  LOP3.LUT R29, R30, 0x3, R61, 0xfe, !PT ;  /* 0x000000031e1d7812 */ /* 0x000fe200078efe3d */
[----:B0-----:R0:W5:Y:S01]  /*0620*/  LDG.E.U16 R22, [R44.64] ;  /* 0x000000042c167981 */ /* 0x001162000c1e1500 */
[----:B------:R-:W-:-:S04]  /*0630*/  IADD3 R0, P1, R6, R49, RZ ;  /* 0x0000003106007210 */ /* 0x000fc80007f3e0ff */
[----:B------:R-:W-:Y:S01]  /*0640*/  LOP3.LUT R0, R0, 0xffffff00, RZ, 0xc0, !PT ;  /* 0xffffff0000007812 */ /* 0x000fe200078ec0ff */
[----:B------:R-:W-:-:S03]  /*0650*/  IMAD.X R9, RZ, RZ, R31, P1 ;  /* 0x000000ffff097224 */ /* 0x000fc600008e061f */
[----:B------:R-:W-:-:S05]  /*0660*/  IADD3 R0, P1, -R0, R49, RZ ;  /* 0x0000003100007210 */ /* 0x000fca0007f3e1ff */
[----:B------:R-:W-:Y:S01]  /*0670*/  IMAD.X R9, R31, 0x1, ~R9, P1 ;  /* 0x000000011f097824 */ /* 0x000fe200008e0e09 */
[----:B------:R-:W-:-:S04]  /*0680*/  LEA R14, P1, R0, c[0x0][0x160], 0x1 ;  /* 0x00005800000e7a11 */ /* 0x000fc800078208ff */
[----:B------:R-:W-:-:S05]  /*0690*/  LEA.HI.X R15, R0, c[0x0][0x164], R9, 0x1, P1 ;  /* 0x00005900000f7a11 */ /* 0x000fca00008f0c09 */
[----:B------:R-:W-:-:S05]  /*06a0*/  IMAD.WIDE R14, R47, 0x800, R14 ;  /* 0x000008002f0e7825 */ /* 0x000fca00078e020e */
[----:B------:R-:W-:-:S04]  /*06b0*/  IADD3 R66, P2, P6, R51, R14, R50 ;  /* 0x0000000e33427210 */ /* 0x000fc80007e5e032 */
[----:B------:R-:W-:Y:S02]  /*06c0*/  IADD3.X R67, R10, R15, R7, P2, P6 ;  /* 0x0000000f0a437210 */ /* 0x000fe400017ec407 */
[----:B------:R-:W-:-:S04]  /*06d0*/  ISETP.GT.U32.AND P2, PT, R0, 0x7f, PT ;  /* 0x0000007f0000780c */ /* 0x000fc80003f44070 */
[----:B------:R-:W-:Y:S02]  /*06e0*/  ISETP.GT.AND.EX P2, PT, R9, RZ, PT, P2 ;  /* 0x000000ff0900720c */ /* 0x000fe40003f44320 */
[----:B------:R-:W-:Y:S01]  /*06f0*/  ISETP.GE.U32.AND P1, PT, R0, 0x80, PT ;  /* 0x000000800000780c */ /* 0x000fe20003f26070 */
[----:B------:R-:W-:Y:S01]  /*0700*/  IMAD.WIDE R32, R17, 0x200, R66 ;  /* 0x0000020011207825 */ /* 0x000fe200078e0242 */
[----:B------:R-:W-:Y:S02]  /*0710*/  PRMT R0, RZ, 0x7610, R0 ;  /* 0x00007610ff007816 */ /* 0x000fe40000000000 */
[----:B------:R-:W-:-:S07]  /*0720*/  ISETP.GE.AND.EX P1, PT, R9, RZ, PT, P1 ;  /* 0x000000ff0900720c */ /* 0x000fce0003f26310 */
[----:B------:R-:W5:Y:S01]  /*0730*/  @P2 LDG.E.U16 R0, [R32.64+-0x100] ;  /* 0xffff000420002981 */ /* 0x000f62000c1e1500 */
[----:B------:R-:W-:Y:S02]  /*0740*/  PRMT R15, RZ, 0x7610, R15 ;  /* 0x00007610ff0f7816 */ /* 0x000fe4000000000f */
[----:B------:R-:W-:Y:S02]  /*0750*/  PRMT R9, RZ, 0x7610, R9 ;  /* 0x00007610ff097816 */ /* 0x000fe40000000009 */
[----:B------:R-:W-:Y:S02]  /*0760*/  PRMT R14, RZ, 0x7610, R14 ;  /* 0x00007610ff0e7816 */ /* 0x000fe4000000000e */
[----:B------:R-:W5:Y:S04]  /*0770*/  @!P1 LDG.E.U16 R15, [R32.64+0x100] ;  /* 0x00010004200f9981 */ /* 0x000f68000c1e1500 */
[----:B------:R-:W5:Y:S04]  /*0780*/  @!P1 LDG.E.U16 R9, [R66.64+0x500] ;  /* 0x0005000442099981 */ /* 0x000f68000c1e1500 */
[----:B------:R-:W5:Y:S01]  /*0790*/  @P2 LDG.E.U16 R14, [R66.64+0x300] ;  /* 0x00030004420e2981 */ /* 0x000f62000c1e1500 */
[----:B------:R-:W-:-:S04]  /*07a0*/  IADD3 R26, P6, R6, R29, RZ ;  /* 0x0000001d061a7210 */ /* 0x000fc80007fde0ff */
[----:B------:R-:W-:Y:S01]  /*07b0*/  LOP3.LUT R26, R26, 0xffffff00, RZ, 0xc0, !PT ;  /* 0xffffff001a1a7812 */ /* 0x000fe200078ec0ff */
[----:B------:R-:W-:-:S03]  /*07c0*/  IMAD.X R37, RZ, RZ, R31, P6 ;  /* 0x000000ffff257224 */ /* 0x000fc600030e061f */
[----:B------:R-:W-:Y:S02]  /*07d0*/  IADD3 R26, P6, -R26, R29, RZ ;  /* 0x0000001d1a1a7210 */ /* 0x000fe40007fde1ff */
[----:B------:R-:W-:-:S03]  /*07e0*/  LOP3.LUT R19, R30, 0x2, R61, 0xfe, !PT ;  /* 0x000000021e137812 */ /* 0x000fc600078efe3d */
[----:B------:R-:W-:Y:S01]  /*07f0*/  IMAD.X R37, R31, 0x1, ~R37, P6 ;  /* 0x000000011f257824 */ /* 0x000fe200030e0e25 */
[----:B------:R-:W-:Y:S02]  /*0800*/  LEA R20, P6, R26, c[0x0][0x160], 0x1 ;  /* 0x000058001a147a11 */ /* 0x000fe400078c08ff */
[----:B------:R-:W-:Y:S02]  /*0810*/  PRMT R40, RZ, 0x7610, R40 ;  /* 0x00007610ff287816 */ /* 0x000fe40000000028 */
[----:B------:R-:W-:Y:S02]  /*0820*/  PRMT R39, RZ, 0x7610, R39 ;  /* 0x00007610ff277816 */ /* 0x000fe40000000027 */
[----:B------:R-:W-:Y:S02]  /*0830*/  PRMT R48, RZ, 0x7610, R48 ;  /* 0x00007610ff307816 */ /* 0x000fe40000000030 */
[----:B------:R-:W-:Y:S02]  /*0840*/  PRMT R46, RZ, 0x7610, R46 ;  /* 0x00007610ff2e7816 */ /* 0x000fe4000000002e */
[----:B------:R-:W-:-:S02]  /*0850*/  PRMT R36, RZ, 0x7610, R36 ;  /* 0x00007610ff247816 */ /* 0x000fc40000000024 */
[----:B--2---:R-:W-:Y:S02]  /*0860*/  SEL R28, R21, RZ, !P0 ;  /* 0x000000ff151c7207 */ /* 0x004fe40004000000 */
[----:B---3--:R-:W-:-:S03]  /*0870*/  SEL R35, R25, RZ, !P0 ;  /* 0x000000ff19237207 */ /* 0x008fc60004000000 */
[----:B------:R-:W-:Y:S01]  /*0880*/  IMAD.U32 R25, R28, 0x10000, RZ ;  /* 0x000100001c197824 */ /* 0x000fe200078e00ff */
[----:B----4-:R-:W-:Y:S01]  /*0890*/  SEL R28, R4, RZ, P3 ;  /* 0x000000ff041c7207 */ /* 0x010fe20001800000 */
[----:B------:R-:W-:Y:S01]  /*08a0*/  IMAD.U32 R4, R35, 0x10000, RZ ;  /* 0x0001000023047824 */ /* 0x000fe200078e00ff */
[----:B------:R-:W-:Y:S02]  /*08b0*/  LEA.HI.X R21, R26, c[0x0][0x164], R37, 0x1, P6 ;  /* 0x000059001a157a11 */ /* 0x000fe400030f0c25 */
[----:B-----5:R-:W-:Y:S01]  /*08c0*/  SEL R35, R2, RZ, P3 ;  /* 0x000000ff02237207 */ /* 0x020fe20001800000 */
[----:B------:R-:W-:Y:S01]  /*08d0*/  IMAD.U32 R2, R28, 0x10000, RZ ;  /* 0x000100001c027824 */ /* 0x000fe200078e00ff */
[----:B------:R-:W-:Y:S01]  /*08e0*/  IADD3 R34, P6, R6, R19, RZ ;  /* 0x0000001306227210 */ /* 0x000fe20007fde0ff */
[----:B------:R-:W-:Y:S01]  /*08f0*/  FADD R25, RZ, -R25 ;  /* 0x80000019ff197221 */ /* 0x000fe20000000000 */
[----:B------:R-:W-:Y:S02]  /*0900*/  IMAD.WIDE R20, R47, 0x800, R20 ;  /* 0x000008002f147825 */ /* 0x000fe400078e0214 */
[----:B------:R-:W-:-:S02]  /*0910*/  @P0 FSEL R25, R2, RZ, P3 ;  /* 0x000000ff02190208 */ /* 0x000fc40001800000 */
[----:B------:R-:W-:Y:S01]  /*0920*/  IMAD.U32 R28, R35, 0x10000, RZ ;  /* 0x00010000231c7824 */ /* 0x000fe200078e00ff */
[----:B------:R-:W-:Y:S01]  /*0930*/  LOP3.LUT R2, R34, 0xffffff00, RZ, 0xc0, !PT ;  /* 0xffffff0022027812 */ /* 0x000fe200078ec0ff */
[----:B------:R-:W-:Y:S01]  /*0940*/  FADD R4, RZ, -R4 ;  /* 0x80000004ff047221 */ /* 0x000fe20000000000 */
[----:B------:R-:W-:Y:S02]  /*0950*/  IMAD.X R35, RZ, RZ, R31, P6 ;  /* 0x000000ffff237224 */ /* 0x000fe400030e061f */
[----:B------:R-:W-:Y:S02]  /*0960*/  @P0 FSEL R4, R28, RZ, P3 ;  /* 0x000000ff1c040208 */ /* 0x000fe40001800000 */
[----:B------:R-:W-:Y:S02]  /*0970*/  IADD3 R64, P3, P6, R51, R20, R50 ;  /* 0x0000001433407210 */ /* 0x000fe40007e7e032 */
[----:B------:R-:W-:Y:S02]  /*0980*/  IADD3 R2, P0, -R2, R19, RZ ;  /* 0x0000001302027210 */ /* 0x000fe40007f1e1ff */
[----:B------:R-:W-:-:S02]  /*0990*/  SEL R18, R18, RZ, !P4 ;  /* 0x000000ff12127207 */ /* 0x000fc40006000000 */
[----:B------:R-:W-:Y:S01]  /*09a0*/  IADD3.X R65, R10, R21, R7, P3, P6 ;  /* 0x000000150a417210 */ /* 0x000fe20001fec407 */
[----:B------:R-:W-:Y:S01]  /*09b0*/  IMAD.X R21, R31, 0x1, ~R35, P0 ;  /* 0x000000011f157824 */ /* 0x000fe200000e0e23 */
[----:B------:R-:W-:Y:S01]  /*09c0*/  LEA R34, P6, R2, c[0x0][0x160], 0x1 ;  /* 0x0000580002227a11 */ /* 0x000fe200078c08ff */
[----:B------:R-:W-:Y:S01]  /*09d0*/  IMAD.U32 R18, R18, 0x10000, RZ ;  /* 0x0001000012127824 */ /* 0x000fe200078e00ff */
[----:B------:R-:W-:Y:S02]  /*09e0*/  ISETP.GE.U32.AND P0, PT, R26, 0x80, PT ;  /* 0x000000801a00780c */ /* 0x000fe40003f06070 */
[----:B------:R-:W-:Y:S02]  /*09f0*/  SEL R28, R16, RZ, P5 ;  /* 0x000000ff101c7207 */ /* 0x000fe40002800000 */
[----:B------:R-:W-:Y:S02]  /*0a00*/  SEL R24, R24, RZ, !P4 ;  /* 0x000000ff18187207 */ /* 0x000fe40006000000 */
[----:B------:R-:W-:-:S02]  /*0a10*/  SEL R16, R11, RZ, P5 ;  /* 0x000000ff0b107207 */ /* 0x000fc40002800000 */
[----:B------:R-:W-:Y:S01]  /*0a20*/  LEA.HI.X R35, R2, c[0x0][0x164], R21, 0x1, P6 ;  /* 0x0000590002237a11 */ /* 0x000fe200030f0c15 */
[----:B------:R-:W-:Y:S01]  /*0a30*/  FADD R11, RZ, -R18 ;  /* 0x80000012ff0b7221 */ /* 0x000fe20000000000 */
[C---:B------:R-:W-:Y:S01]  /*0a40*/  ISETP.GE.AND.EX P0, PT, R37.reuse, RZ, PT, P0 ;  /* 0x000000ff2500720c */ /* 0x040fe20003f06300 */
[----:B------:R-:W-:Y:S01]  /*0a50*/  IMAD.U32 R18, R28, 0x10000, RZ ;  /* 0x000100001c127824 */ /* 0x000fe200078e00ff */
[----:B------:R-:W-:Y:S01]  /*0a60*/  ISETP.GT.U32.AND P3, PT, R26, 0x7f, PT ;  /* 0x0000007f1a00780c */ /* 0x000fe20003f64070 */
[----:B------:R-:W-:Y:S01]  /*0a70*/  IMAD.U32 R26, R24, 0x10000, RZ ;  /* 0x00010000181a7824 */ /* 0x000fe200078e00ff */
[----:B------:R-:W-:Y:S01]  /*0a80*/  PRMT R20, RZ, 0x7610, R20 ;  /* 0x00007610ff147816 */ /* 0x000fe20000000014 */
[----:B------:R-:W-:Y:S01]  /*0a90*/  IMAD.U32 R16, R16, 0x10000, RZ ;  /* 0x0001000010107824 */ /* 0x000fe200078e00ff */
[----:B------:R-:W-:Y:S01]  /*0aa0*/  ISETP.GT.AND.EX P3, PT, R37, RZ, PT, P3 ;  /* 0x000000ff2500720c */ /* 0x000fe20003f64330 */
[----:B------:R-:W-:Y:S01]  /*0ab0*/  IMAD.WIDE R34, R47, 0x800, R34 ;  /* 0x000008002f227825 */ /* 0x000fe200078e0222 */
[----:B------:R-:W-:Y:S01]  /*0ac0*/  FADD R26, RZ, -R26 ;  /* 0x8000001aff1a7221 */ /* 0x000fe20000000000 */
[----:B------:R-:W-:Y:S01]  /*0ad0*/  @P4 FSEL R11, R18, RZ, P5 ;  /* 0x000000ff120b4208 */ /* 0x000fe20002800000 */
[----:B------:R1:W2:Y:S01]  /*0ae0*/  LDG.E.U16 R28, [R66.64+0x400] ;  /* 0x00040004421c7981 */ /* 0x0002a2000c1e1500 */
[----:B------:R-:W-:Y:S01]  /*0af0*/  @P4 FSEL R26, R16, RZ, P5 ;  /* 0x000000ff101a4208 */ /* 0x000fe20002800000 */
[----:B------:R-:W-:Y:S01]  /*0b00*/  IMAD.WIDE R62, R17, 0x200, R64 ;  /* 0x00000200113e7825 */ /* 0x000fe200078e0240 */
[----:B------:R-:W-:Y:S01]  /*0b10*/  ISETP.GE.U32.AND P4, PT, R2, 0x80, PT ;  /* 0x000000800200780c */ /* 0x000fe20003f86070 */
[----:B------:R-:W3:Y:S01]  /*0b20*/  @!P0 LDG.E.U16 R39, [R64.64+0x500] ;  /* 0x0005000440278981 */ /* 0x000ee2000c1e1500 */
[----:B------:R-:W-:-:S02]  /*0b30*/  IADD3 R56, P5, P6, R51, R34, R50 ;  /* 0x0000002233387210 */ /* 0x000fc40007ebe032 */
[C---:B------:R-:W-:Y:S01]  /*0b40*/  ISETP.GE.AND.EX P4, PT, R21.reuse, RZ, PT, P4 ;  /* 0x000000ff1500720c */ /* 0x040fe20003f86340 */
[----:B------:R-:W4:Y:S01]  /*0b50*/  @!P0 LDG.E.U16 R20, [R62.64+0x100] ;  /* 0x000100043e148981 */ /* 0x000f22000c1e1500 */
[----:B------:R-:W-:Y:S02]  /*0b60*/  IADD3.X R57, R10, R35, R7, P5, P6 ;  /* 0x000000230a397210 */ /* 0x000fe40002fec407 */
[----:B------:R-:W-:Y:S01]  /*0b70*/  ISETP.GT.U32.AND P5, PT, R2, 0x7f, PT ;  /* 0x0000007f0200780c */ /* 0x000fe20003fa4070 */
[----:B------:R-:W5:Y:S01]  /*0b80*/  @P3 LDG.E.U16 R40, [R62.64+-0x100] ;  /* 0xffff00043e283981 */ /* 0x000f62000c1e1500 */
[----:B------:R-:W-:Y:S02]  /*0b90*/  PRMT R2, RZ, 0x7610, R2 ;  /* 0x00007610ff027816 */ /* 0x000fe40000000002 */
[----:B------:R-:W-:Y:S01]  /*0ba0*/  ISETP.GT.AND.EX P5, PT, R21, RZ, PT, P5 ;  /* 0x000000ff1500720c */ /* 0x000fe20003fa4350 */
[----:B------:R-:W2:Y:S01]  /*0bb0*/  @P3 LDG.E.U16 R48, [R64.64+0x300] ;  /* 0x0003000440303981 */ /* 0x000ea2000c1e1500 */
[----:B------:R-:W-:Y:S01]  /*0bc0*/  IMAD.WIDE R52, R17, 0x200, R56 ;  /* 0x0000020011347825 */ /* 0x000fe200078e0238 */
[----:B------:R-:W-:-:S02]  /*0bd0*/  PRMT R24, RZ, 0x7610, R24 ;  /* 0x00007610ff187816 */ /* 0x000fc40000000018 */
[----:B------:R0:W2:Y:S04]  /*0be0*/  @!P4 LDG.E.U16 R36, [R56.64+0x500] ;  /* 0x000500043824c981 */ /* 0x0000a8000c1e1500 */
[----:B------:R-:W2:Y:S04]  /*0bf0*/  @!P4 LDG.E.U16 R2, [R52.64+0x100] ;  /* 0x000100043402c981 */ /* 0x000ea8000c1e1500 */
[----:B------:R-:W2:Y:S04]  /*0c00*/  @P5 LDG.E.U16 R46, [R52.64+-0x100] ;  /* 0xffff0004342e5981 */ /* 0x000ea8000c1e1500 */
[----:B------:R0:W2:Y:S01]  /*0c10*/  @P5 LDG.E.U16 R24, [R56.64+0x300] ;  /* 0x0003000438185981 */ /* 0x0000a2000c1e1500 */
[----:B------:R-:W-:-:S03]  /*0c20*/  LOP3.LUT R37, R30, 0x1, R61, 0xfe, !PT ;  /* 0x000000011e257812 */ /* 0x000fc600078efe3d */
[----:B------:R0:W2:Y:S01]  /*0c30*/  LDG.E.U16 R21, [R12.64+0x400] ;  /* 0x000400040c157981 */ /* 0x0000a2000c1e1500 */
[----:B------:R-:W-:Y:S02]  /*0c40*/  SEL R16, R0, RZ, P2 ;  /* 0x000000ff00107207 */ /* 0x000fe40001000000 */
[----:B------:R-:W-:-:S04]  /*0c50*/  IADD3 R0, P6, R6, R37, RZ ;  /* 0x0000002506007210 */ /* 0x000fc80007fde0ff */
[----:B------:R-:W-:Y:S01]  /*0c60*/  LOP3.LUT R0, R0, 0xffffff00, RZ, 0xc0, !PT ;  /* 0xffffff0000007812 */ /* 0x000fe200078ec0ff */
[----:B------:R-:W-:-:S03]  /*0c70*/  IMAD.X R35, RZ, RZ, R31, P6 ;  /* 0x000000ffff237224 */ /* 0x000fc600030e061f */
[----:B------:R-:W-:Y:S02]  /*0c80*/  IADD3 R0, P6, -R0, R37, RZ ;  /* 0x0000002500007210 */ /* 0x000fe40007fde1ff */
[----:B------:R-:W-:-:S03]  /*0c90*/  SEL R15, R15, RZ, !P1 ;  /* 0x000000ff0f0f7207 */ /* 0x000fc60004800000 */
[----:B------:R-:W-:Y:S01]  /*0ca0*/  IMAD.X R35, R31, 0x1, ~R35, P6 ;  /* 0x000000011f237824 */ /* 0x000fe200030e0e23 */
[----:B0-----:R-:W-:Y:S02]  /*0cb0*/  LEA R12, P6, R0, c[0x0][0x160], 0x1 ;  /* 0x00005800000c7a11 */ /* 0x001fe400078c08ff */
[----:B------:R-:W-:Y:S02]  /*0cc0*/  SEL R9, R9, RZ, !P1 ;  /* 0x000000ff09097207 */ /* 0x000fe40004800000 */
[----:B------:R-:W-:Y:S01]  /*0cd0*/  SEL R14, R14, RZ, P2 ;  /* 0x000000ff0e0e7207 */ /* 0x000fe20001000000 */
[----:B------:R-:W-:Y:S01]  /*0ce0*/  IMAD.U32 R38, R15, 0x10000, RZ ;  /* 0x000100000f267824 */ /* 0x000fe200078e00ff */
[----:B------:R-:W-:Y:S01]  /*0cf0*/  LEA.HI.X R13, R0, c[0x0][0x164], R35, 0x1, P6 ;  /* 0x00005900000d7a11 */ /* 0x000fe200030f0c23 */
[----:B------:R-:W-:Y:S02]  /*0d00*/  IMAD.U32 R15, R16, 0x10000, RZ ;  /* 0x00010000100f7824 */ /* 0x000fe400078e00ff */
[----:B------:R-:W-:-:S02]  /*0d10*/  IMAD.U32 R9, R9, 0x10000, RZ ;  /* 0x0001000009097824 */ /* 0x000fc400078e00ff */
[----:B------:R-:W-:Y:S01]  /*0d20*/  IMAD.U32 R14, R14, 0x10000, RZ ;  /* 0x000100000e0e7824 */ /* 0x000fe200078e00ff */
[----:B------:R-:W-:Y:S01]  /*0d30*/  FADD R38, RZ, -R38 ;  /* 0x80000026ff267221 */ /* 0x000fe20000000000 */
[----:B------:R-:W-:Y:S01]  /*0d40*/  IMAD.WIDE R12, R47, 0x800, R12 ;  /* 0x000008002f0c7825 */ /* 0x000fe200078e020c */
[----:B------:R-:W-:Y:S01]  /*0d50*/  FADD R9, RZ, -R9 ;  /* 0x80000009ff097221 */ /* 0x000fe20000000000 */
[----:B------:R-:W-:Y:S02]  /*0d60*/  @P1 FSEL R38, R15, RZ, P2 ;  /* 0x000000ff0f261208 */ /* 0x000fe40001000000 */
[----:B------:R-:W-:Y:S02]  /*0d70*/  @P1 FSEL R9, R14, RZ, P2 ;  /* 0x000000ff0e091208 */ /* 0x000fe40001000000 */
[----:B------:R-:W-:Y:S02]  /*0d80*/  ISETP.GE.U32.AND P2, PT, R0, 0x80, PT ;  /* 0x000000800000780c */ /* 0x000fe40003f46070 */
[----:B------:R-:W-:-:S02]  /*0d90*/  IADD3 R14, P1, P6, R51, R12, R50 ;  /* 0x0000000c330e7210 */ /* 0x000fc40007e3e032 */
[C---:B------:R-:W-:Y:S02]  /*0da0*/  ISETP.GE.AND.EX P2, PT, R35.reuse, RZ, PT, P2 ;  /* 0x000000ff2300720c */ /* 0x040fe40003f46320 */
[----:B------:R-:W-:Y:S02]  /*0db0*/  IADD3.X R15, R10, R13, R7, P1, P6 ;  /* 0x0000000d0a0f7210 */ /* 0x000fe40000fec407 */
[----:B------:R-:W-:Y:S01]  /*0dc0*/  ISETP.GT.U32.AND P1, PT, R0, 0x7f, PT ;  /* 0x0000007f0000780c */ /* 0x000fe20003f24070 */
[----:B------:R0:W2:Y:S01]  /*0dd0*/  LDG.E.U16 R13, [R56.64+0x400] ;  /* 0x00040004380d7981 */ /* 0x0000a2000c1e1500 */
[----:B------:R-:W-:Y:S02]  /*0de0*/  PRMT R18, RZ, 0x7610, R18 ;  /* 0x00007610ff127816 */ /* 0x000fe40000000012 */
[----:B------:R-:W-:Y:S01]  /*0df0*/  ISETP.GT.AND.EX P1, PT, R35, RZ, PT, P1 ;  /* 0x000000ff2300720c */ /* 0x000fe20003f24310 */
[----:B------:R-:W-:Y:S01]  /*0e00*/  IMAD.WIDE R34, R17, 0x200, R14 ;  /* 0x0000020011227825 */ /* 0x000fe200078e020e */
[----:B------:R-:W-:Y:S01]  /*0e10*/  PRMT R41, RZ, 0x7610, R41 ;  /* 0x00007610ff297816 */ /* 0x000fe20000000029 */
[----:B------:R0:W2:Y:S04]  /*0e20*/  LDG.E.U16 R0, [R64.64+0x400] ;  /* 0x0004000440007981 */ /* 0x0000a8000c1e1500 */
[----:B------:R-:W2:Y:S06]  /*0e30*/  @!P2 LDG.E.U16 R18, [R34.64+0x100] ;  /* 0x000100042212a981 */ /* 0x000eac000c1e1500 */
[----:B------:R-:W2:Y:S01]  /*0e40*/  @P1 LDG.E.U16 R41, [R34.64+-0x100] ;  /* 0xffff000422291981 */ /* 0x000ea2000c1e1500 */
[----:B------:R-:W-:-:S02]  /*0e50*/  PRMT R16, RZ, 0x7610, R16 ;  /* 0x00007610ff107816 */ /* 0x000fc40000000010 */
[----:B------:R-:W-:-:S04]  /*0e60*/  PRMT R12, RZ, 0x7610, R12 ;  /* 0x00007610ff0c7816 */ /* 0x000fc8000000000c */
[----:B------:R1:W2:Y:S04]  /*0e70*/  @!P2 LDG.E.U16 R16, [R14.64+0x500] ;  /* 0x000500040e10a981 */ /* 0x0002a8000c1e1500 */
[----:B------:R1:W2:Y:S01]  /*0e80*/  @P1 LDG.E.U16 R12, [R14.64+0x300] ;  /* 0x000300040e0c1981 */ /* 0x0002a2000c1e1500 */
[----:B0-----:R-:W-:Y:S02]  /*0e90*/  LOP3.LUT R57, R30, 0x7, R61, 0xfe, !PT ;  /* 0x000000071e397812 */ /* 0x001fe400078efe3d */
[----:B----4-:R-:W-:Y:S02]  /*0ea0*/  SEL R54, R20, RZ, !P0 ;  /* 0x000000ff14367207 */ /* 0x010fe40004000000 */
[----:B---3--:R-:W-:Y:S01]  /*0eb0*/  SEL R39, R39, RZ, !P0 ;  /* 0x000000ff27277207 */ /* 0x008fe20004000000 */
[----:B------:R1:W3:Y:S01]  /*0ec0*/  LDG.E.U16 R20, [R14.64+0x400] ;  /* 0x000400040e147981 */ /* 0x0002e2000c1e1500 */
[----:B-----5:R-:W-:Y:S01]  /*0ed0*/  SEL R60, R40, RZ, P3 ;  /* 0x000000ff283c7207 */ /* 0x020fe20001800000 */
[----:B------:R-:W-:Y:S01]  /*0ee0*/  IMAD.U32 R54, R54, 0x10000, RZ ;  /* 0x0001000036367824 */ /* 0x000fe200078e00ff */
[----:B--2---:R-:W-:-:S03]  /*0ef0*/  SEL R48, R48, RZ, P3 ;  /* 0x000000ff30307207 */ /* 0x004fc60001800000 */
[----:B------:R-:W-:Y:S01]  /*0f00*/  FADD R40, RZ, -R54 ;  /* 0x80000036ff287221 */ /* 0x000fe20000000000 */
[----:B------:R-:W-:Y:S02]  /*0f10*/  IMAD.U32 R54, R60, 0x10000, RZ ;  /* 0x000100003c367824 */ /* 0x000fe400078e00ff */
[----:B------:R-:W-:Y:S02]  /*0f20*/  IMAD.U32 R39, R39, 0x10000, RZ ;  /* 0x0001000027277824 */ /* 0x000fe400078e00ff */
[----:B------:R-:W-:Y:S01]  /*0f30*/  IMAD.U32 R44, R48, 0x10000, RZ ;  /* 0x00010000302c7824 */ /* 0x000fe200078e00ff */
[----:B------:R-:W-:Y:S01]  /*0f40*/  SEL R2, R2, RZ, !P4 ;  /* 0x000000ff02027207 */ /* 0x000fe20006000000 */
[----:B------:R-:W-:Y:S01]  /*0f50*/  FADD R39, RZ, -R39 ;  /* 0x80000027ff277221 */ /* 0x000fe20000000000 */
[----:B------:R-:W-:Y:S02]  /*0f60*/  @P0 FSEL R40, R54, RZ, P3 ;  /* 0x000000ff36280208 */ /* 0x000fe40001800000 */
[----:B------:R-:W-:Y:S01]  /*0f70*/  @P0 FSEL R39, R44, RZ, P3 ;  /* 0x000000ff2c270208 */ /* 0x000fe20001800000 */
[----:B------:R-:W-:Y:S01]  /*0f80*/  IMAD.U32 R44, R2, 0x10000, RZ ;  /* 0x00010000022c7824 */ /* 0x000fe200078e00ff */
[----:B-1----:R-:W-:-:S02]  /*0f90*/  IADD3 R14, P0, R6, R3, RZ ;  /* 0x00000003060e7210 */ /* 0x002fc40007f1e0ff */
[----:B------:R-:W-:Y:S02]  /*0fa0*/  SEL R2, R46, RZ, P5 ;  /* 0x000000ff2e027207 */ /* 0x000fe40002800000 */
[----:B------:R-:W-:Y:S01]  /*0fb0*/  LOP3.LUT R14, R14, 0xffffff00, RZ, 0xc0, !PT ;  /* 0xffffff000e0e7812 */ /* 0x000fe200078ec0ff */
[----:B------:R-:W-:Y:S02]  /*0fc0*/  IMAD.X R45, RZ, RZ, R31, P0 ;  /* 0x000000ffff2d7224 */ /* 0x000fe400000e061f */
[----:B------:R-:W-:Y:S01]  /*0fd0*/  IMAD.U32 R2, R2, 0x10000, RZ ;  /* 0x0001000002027824 */ /* 0x000fe200078e00ff */
[----:B------:R-:W-:Y:S01]  /*0fe0*/  IADD3 R15, P3, -R14, R3, RZ ;  /* 0x000000030e0f7210 */ /* 0x000fe20007f7e1ff */
[----:B------:R-:W-:-:S03]  /*0ff0*/  FADD R44, RZ, -R44 ;  /* 0x8000002cff2c7221 */ /* 0x000fc60000000000 */
[----:B------:R-:W-:Y:S01]  /*1000*/  @P4 FSEL R44, R2, RZ, P5 ;  /* 0x000000ff022c4208 */ /* 0x000fe20002800000 */
[----:B------:R-:W-:Y:S01]  /*1010*/  IMAD.X R2, R31, 0x1, ~R45, P3 ;  /* 0x000000011f027824 */ /* 0x000fe200018e0e2d */
[C---:B------:R-:W-:Y:S02]  /*1020*/  LEA R14, P6, R15.reuse, c[0x0][0x160], 0x1 ;  /* 0x000058000f0e7a11 */ /* 0x040fe400078c08ff */
[----:B------:R-:W-:Y:S02]  /*1030*/  SEL R30, R36, RZ, !P4 ;  /* 0x000000ff241e7207 */ /* 0x000fe40006000000 */
[C---:B------:R-:W-:Y:S02]  /*1040*/  ISETP.GE.U32.AND P3, PT, R15.reuse, 0x80, PT ;  /* 0x000000800f00780c */ /* 0x040fe40003f66070 */
[----:B------:R-:W-:Y:S02]  /*1050*/  ISETP.GT.U32.AND P0, PT, R15, 0x7f, PT ;  /* 0x0000007f0f00780c */ /* 0x000fe40003f04070 */
[----:B------:R-:W-:-:S02]  /*1060*/  SEL R24, R24, RZ, P5 ;  /* 0x000000ff18187207 */ /* 0x000fc40002800000 */
[----:B------:R-:W-:Y:S01]  /*1070*/  LEA.HI.X R15, R15, c[0x0][0x164], R2, 0x1, P6 ;  /* 0x000059000f0f7a11 */ /* 0x000fe200030f0c02 */
[----:B------:R-:W-:Y:S02]  /*1080*/  IMAD.U32 R30, R30, 0x10000, RZ ;  /* 0x000100001e1e7824 */ /* 0x000fe400078e00ff */
[----:B------:R-:W-:Y:S02]  /*1090*/  IMAD.U32 R24, R24, 0x10000, RZ ;  /* 0x0001000018187824 */ /* 0x000fe400078e00ff */
[----:B------:R-:W-:Y:S01]  /*10a0*/  IMAD.WIDE R14, R47, 0x800, R14 ;  /* 0x000008002f0e7825 */ /* 0x000fe200078e020e */
[----:B------:R-:W-:Y:S01]  /*10b0*/  IADD3 R36, P6, R6, R57, RZ ;  /* 0x0000003906247210 */ /* 0x000fe20007fde0ff */
[----:B------:R-:W-:Y:S01]  /*10c0*/  FADD R6, RZ, -R30 ;  /* 0x8000001eff067221 */ /* 0x000fe20000000000 */
[----:B------:R-:W-:Y:S02]  /*10d0*/  @P4 FSEL R6, R24, RZ, P5 ;  /* 0x000000ff18064208 */ /* 0x000fe40002800000 */
[----:B------:R-:W-:-:S02]  /*10e0*/  IADD3 R64, P4, P5, R51, R14, R50 ;  /* 0x0000000e33407210 */ /* 0x000fc40007d9e032 */
[----:B------:R-:W-:Y:S02]  /*10f0*/  LOP3.LUT R24, R36, 0xffffff00, RZ, 0xc0, !PT ;  /* 0xffffff0024187812 */ /* 0x000fe400078ec0ff */
[----:B------:R-:W-:Y:S01]  /*1100*/  IADD3.X R65, R10, R15, R7, P4, P5 ;  /* 0x0000000f0a417210 */ /* 0x000fe200027ea407 */
[----:B------:R-:W-:Y:S01]  /*1110*/  IMAD.X R45, RZ, RZ, R31, P6 ;  /* 0x000000ffff2d7224 */ /* 0x000fe200030e061f */
[----:B------:R-:W-:-:S05]  /*1120*/  IADD3 R24, P4, -R24, R57, RZ ;  /* 0x0000003918187210 */ /* 0x000fca0007f9e1ff */
[----:B------:R-:W-:Y:S01]  /*1130*/  IMAD.X R45, R31, 0x1, ~R45, P4 ;  /* 0x000000011f2d7824 */ /* 0x000fe200020e0e2d */
[----:B------:R-:W-:-:S04]  /*1140*/  LEA R14, P4, R24, c[0x0][0x160], 0x1 ;  /* 0x00005800180e7a11 */ /* 0x000fc800078808ff */
[----:B------:R-:W-:-:S05]  /*1150*/  LEA.HI.X R15, R24, c[0x0][0x164], R45, 0x1, P4 ;  /* 0x00005900180f7a11 */ /* 0x000fca00020f0c2d */
[----:B------:R-:W-:-:S05]  /*1160*/  IMAD.WIDE R14, R47, 0x800, R14 ;  /* 0x000008002f0e7825 */ /* 0x000fca00078e020e */
[----:B------:R-:W-:-:S04]  /*1170*/  IADD3 R50, P4, P5, R51, R14, R50 ;  /* 0x0000000e33327210 */ /* 0x000fc80007d9e032 */
[----:B------:R-:W-:Y:S02]  /*1180*/  IADD3.X R51, R10, R15, R7, P4, P5 ;  /* 0x0000000f0a337210 */ /* 0x000fe400027ea407 */
[----:B------:R-:W-:-:S04]  /*1190*/  IADD3 R10, P6, R8, R37, RZ ;  /* 0x00000025080a7210 */ /* 0x000fc80007fde0ff */
[----:B------:R-:W-:Y:S01]  /*11a0*/  LOP3.LUT R10, R10, 0xffe00000, RZ, 0xc0, !PT ;  /* 0xffe000000a0a7812 */ /* 0x000fe200078ec0ff */
[----:B------:R-:W-:-:S03]  /*11b0*/  IMAD.X R15, RZ, RZ, R31, P6 ;  /* 0x000000ffff0f7224 */ /* 0x000fc600030e061f */
[----:B------:R-:W-:Y:S02]  /*11c0*/  IADD3 R7, P4, -R10, R37, RZ ;  /* 0x000000250a077210 */ /* 0x000fe40007f9e1ff */
[----:B------:R-:W-:Y:S02]  /*11d0*/  IADD3 R10, P5, R8, R19, RZ ;  /* 0x00000013080a7210 */ /* 0x000fe40007fbe0ff */
[----:B------:R-:W-:Y:S02]  /*11e0*/  LOP3.LUT R15, R15, 0x7fffffff, RZ, 0xc0, !PT ;  /* 0x7fffffff0f0f7812 */ /* 0x000fe400078ec0ff */
[----:B------:R-:W-:-:S04]  /*11f0*/  LOP3.LUT R10, R10, 0xffe00000, RZ, 0xc0, !PT ;  /* 0xffe000000a0a7812 */ /* 0x000fc800078ec0ff */
[----:B------:R-:W-:Y:S01]  /*1200*/  IADD3 R19, P6, -R10, R19, RZ ;  /* 0x000000130a137210 */ /* 0x000fe20007fde1ff */
[----:B------:R-:W-:Y:S02]  /*1210*/  IMAD.X R10, R31, 0x1, ~R15, P4 ;  /* 0x000000011f0a7824 */ /* 0x000fe400020e0e0f */
[----:B------:R-:W-:Y:S01]  /*1220*/  IMAD.X R15, RZ, RZ, R31, P5 ;  /* 0x000000ffff0f7224 */ /* 0x000fe200028e061f */
[----:B------:R-:W-:-:S04]  /*1230*/  ISETP.GE.AND.EX P3, PT, R2, RZ, PT, P3 ;  /* 0x000000ff0200720c */ /* 0x000fc80003f66330 */
[----:B------:R-:W-:Y:S01]  /*1240*/  LOP3.LUT R15, R15, 0x7fffffff, RZ, 0xc0, !PT ;  /* 0x7fffffff0f0f7812 */ /* 0x000fe200078ec0ff */
[----:B------:R-:W-:Y:S01]  /*1250*/  IMAD.SHL.U32 R68, R7, 0x2, RZ ;  /* 0x0000000207447824 */ /* 0x000fe200078e00ff */
[----:B------:R-:W-:-:S03]  /*1260*/  ISETP.GT.AND.EX P0, PT, R2, RZ, PT, P0 ;  /* 0x000000ff0200720c */ /* 0x000fc60003f04300 */
[----:B------:R-:W-:Y:S01]  /*1270*/  IMAD.X R2, R31, 0x1, ~R15, P6 ;  /* 0x000000011f027824 */ /* 0x000fe200030e0e0f */
[C---:B------:R-:W-:Y:S02]  /*1280*/  IADD3 R66, P4, R68.reuse, c[0x0][0x168], RZ ;  /* 0x00005a0044427a10 */ /* 0x040fe40007f9e0ff */
[----:B------:R-:W-:Y:S02]  /*1290*/  SHF.L.U64.HI R7, R7, 0x1, R10 ;  /* 0x0000000107077819 */ /* 0x000fe4000001020a */
[C---:B------:R-:W-:Y:S01]  /*12a0*/  SHF.L.U64.HI R2, R19.reuse, 0x1, R2 ;  /* 0x0000000113027819 */ /* 0x040fe20000010202 */
[----:B------:R-:W-:Y:S01]  /*12b0*/  IMAD.SHL.U32 R19, R19, 0x2, RZ ;  /* 0x0000000213137824 */ /* 0x000fe200078e00ff */
[----:B------:R-:W-:-:S04]  /*12c0*/  IADD3 R68, P6, R68, c[0x0][0x170], RZ ;  /* 0x00005c0044447a10 */ /* 0x000fc80007fde0ff */
[----:B------:R-:W-:Y:S02]  /*12d0*/  IADD3.X R69, R7, c[0x0][0x174], RZ, P6, !PT ;  /* 0x00005d0007457a10 */ /* 0x000fe400037fe4ff */
[----:B------:R-:W-:-:S04]  /*12e0*/  IADD3 R46, P6, R19, c[0x0][0x168], RZ ;  /* 0x00005a00132e7a10 */ /* 0x000fc80007fde0ff */
[C---:B------:R-:W-:Y:S02]  /*12f0*/  IADD3.X R47, R2.reuse, c[0x0][0x16c], RZ, P6, !PT ;  /* 0x00005b00022f7a10 */ /* 0x040fe400037fe4ff */
[----:B------:R-:W-:Y:S02]  /*1300*/  IADD3 R60, P6, R19, c[0x0][0x170], RZ ;  /* 0x00005c00133c7a10 */ /* 0x000fe40007fde0ff */
[----:B------:R-:W-:Y:S01]  /*1310*/  IADD3.X R67, R7, c[0x0][0x16c], RZ, P4, !PT ;  /* 0x00005b0007437a10 */ /* 0x000fe200027fe4ff */
[----:B------:R0:W2:Y:S01]  /*1320*/  LDG.E.EL.U16 R14, [R46.64] ;  /* 0x000000042e0e7981 */ /* 0x0000a2000c2e1500 */
[----:B------:R-:W-:Y:S02]  /*1330*/  IADD3.X R61, R2, c[0x0][0x174], RZ, P6, !PT ;  /* 0x00005d00023d7a10 */ /* 0x000fe400037fe4ff */
[-C--:B------:R-:W-:Y:S01]  /*1340*/  IADD3 R36, P6, R8, R29.reuse, RZ ;  /* 0x0000001d08247210 */ /* 0x080fe20007fde0ff */
[----:B------:R1:W4:Y:S03]  /*1350*/  LDG.E.EL.U16 R7, [R66.64] ;  /* 0x0000000442077981 */ /* 0x000326000c2e1500 */
[----:B------:R-:W-:Y:S01]  /*1360*/  LOP3.LUT R36, R36, 0xffe00000, RZ, 0xc0, !PT ;  /* 0xffe0000024247812 */ /* 0x000fe200078ec0ff */
[----:B------:R-:W-:Y:S01]  /*1370*/  IMAD.X R2, RZ, RZ, R31, P6 ;  /* 0x000000ffff027224 */ /* 0x000fe200030e061f */
[----:B------:R-:W-:Y:S01]  /*1380*/  ISETP.GT.U32.AND P5, PT, R24, 0x7f, PT ;  /* 0x0000007f1800780c */ /* 0x000fe20003fa4070 */
[----:B------:R-:W5:Y:S01]  /*1390*/  LDG.E.EL.U16 R19, [R68.64] ;  /* 0x0000000444137981 */ /* 0x000f62000c2e1500 */
[----:B------:R-:W-:-:S02]  /*13a0*/  IADD3 R36, P6, -R36, R29, RZ ;  /* 0x0000001d24247210 */ /* 0x000fc40007fde1ff */
[----:B------:R-:W-:Y:S01]  /*13b0*/  LOP3.LUT R37, R2, 0x7fffffff, RZ, 0xc0, !PT ;  /* 0x7fffffff02257812 */ /* 0x000fe200078ec0ff */
[----:B------:R0:W2:Y:S04]  /*13c0*/  LDG.E.U16 R29, [R32.64] ;  /* 0x00000004201d7981 */ /* 0x0000a8000c1e1500 */
[----:B------:R-:W-:Y:S01]  /*13d0*/  IMAD.X R37, R31, 0x1, ~R37, P6 ;  /* 0x000000011f257824 */ /* 0x000fe200030e0e25 */
[----:B------:R-:W-:Y:S01]  /*13e0*/  ISETP.GE.U32.AND P4, PT, R24, 0x80, PT ;  /* 0x000000801800780c */ /* 0x000fe20003f86070 */
[----:B------:R0:W2:Y:S03]  /*13f0*/  LDG.E.U16 R2, [R64.64+0x400] ;  /* 0x0004000440027981 */ /* 0x0000a6000c1e1500 */
[C---:B------:R-:W-:Y:S01]  /*1400*/  SHF.L.U64.HI R30, R36.reuse, 0x1, R37 ;  /* 0x00000001241e7819 */ /* 0x040fe20000010225 */
[----:B------:R-:W-:Y:S01]  /*1410*/  IMAD.SHL.U32 R36, R36, 0x2, RZ ;  /* 0x0000000224247824 */ /* 0x000fe200078e00ff */
[----:B------:R0:W2:Y:S04]  /*1420*/  LDG.E.U16 R24, [R42.64] ;  /* 0x000000042a187981 */ /* 0x0000a8000c1e1500 */
[----:B0-----:R-:W-:-:S04]  /*1430*/  IADD3 R42, P6, R36, c[0x0][0x168], RZ ;  /* 0x00005a00242a7a10 */ /* 0x001fc80007fde0ff */
[----:B------:R-:W-:Y:S02]  /*1440*/  IADD3.X R43, R30, c[0x0][0x16c], RZ, P6, !PT ;  /* 0x00005b001e2b7a10 */ /* 0x000fe400037fe4ff */
[----:B------:R-:W-:Y:S02]  /*1450*/  IADD3 R36, P6, R36, c[0x0][0x170], RZ ;  /* 0x00005c0024247a10 */ /* 0x000fe40007fde0ff */
[C---:B------:R-:W-:Y:S02]  /*1460*/  ISETP.GE.AND.EX P4, PT, R45.reuse, RZ, PT, P4 ;  /* 0x000000ff2d00720c */ /* 0x040fe40003f86340 */
[----:B------:R-:W-:Y:S02]  /*1470*/  ISETP.GT.AND.EX P5, PT, R45, RZ, PT, P5 ;  /* 0x000000ff2d00720c */ /* 0x000fe40003fa4350 */
[----:B------:R-:W-:Y:S01]  /*1480*/  PRMT R10, RZ, 0x7610, R10 ;  /* 0x00007610ff0a7816 */ /* 0x000fe2000000000a */
[----:B------:R0:W3:Y:S01]  /*1490*/  LDG.E.EL.U16 R45, [R60.64] ;  /* 0x000000043c2d7981 */ /* 0x0000e2000c2e1500 */
[----:B------:R-:W-:-:S02]  /*14a0*/  IADD3.X R37, R30, c[0x0][0x174], RZ, P6, !PT ;  /* 0x00005d001e257a10 */ /* 0x000fc400037fe4ff */
[-C--:B------:R-:W-:Y:S02]  /*14b0*/  IADD3 R30, P6, R8, R49.reuse, RZ ;  /* 0x00000031081e7210 */ /* 0x080fe40007fde0ff */
[----:B------:R-:W-:Y:S01]  /*14c0*/  PRMT R47, RZ, 0x7610, R47 ;  /* 0x00007610ff2f7816 */ /* 0x000fe2000000002f */
[C---:B------:R-:W-:Y:S01]  /*14d0*/  IMAD.WIDE R32, R17.reuse, 0x200, R50 ;  /* 0x0000020011207825 */ /* 0x040fe200078e0232 */
[----:B------:R-:W-:Y:S01]  /*14e0*/  LOP3.LUT R30, R30, 0xffe00000, RZ, 0xc0, !PT ;  /* 0xffe000001e1e7812 */ /* 0x000fe200078ec0ff */
[----:B------:R1:W4:Y:S02]  /*14f0*/  @!P4 LDG.E.U16 R10, [R50.64+0x500] ;  /* 0x00050004320ac981 */ /* 0x000324000c1e1500 */
[----:B------:R-:W-:Y:S01]  /*1500*/  IMAD.X R46, RZ, RZ, R31, P6 ;  /* 0x000000ffff2e7224 */ /* 0x000fe200030e061f */
[----:B------:R-:W-:Y:S01]  /*1510*/  IADD3 R49, P6, -R30, R49, RZ ;  /* 0x000000311e317210 */ /* 0x000fe20007fde1ff */
[----:B0-----:R-:W-:Y:S01]  /*1520*/  IMAD.WIDE R60, R17, 0x200, R64 ;  /* 0x00000200113c7825 */ /* 0x001fe200078e0240 */
[----:B------:R1:W4:Y:S02]  /*1530*/  @P5 LDG.E.U16 R47, [R50.64+0x300] ;  /* 0x00030004322f5981 */ /* 0x000324000c1e1500 */
[----:B------:R-:W-:-:S02]  /*1540*/  LOP3.LUT R30, R46, 0x7fffffff, RZ, 0xc0, !PT ;  /* 0x7fffffff2e1e7812 */ /* 0x000fc400078ec0ff */
[----:B------:R1:W4:Y:S01]  /*1550*/  LDG.E.U16 R17, [R50.64+0x400] ;  /* 0x0004000432117981 */ /* 0x000322000c1e1500 */
[----:B------:R-:W-:Y:S02]  /*1560*/  PRMT R15, RZ, 0x7610, R15 ;  /* 0x00007610ff0f7816 */ /* 0x000fe4000000000f */
[----:B------:R-:W-:Y:S01]  /*1570*/  PRMT R48, RZ, 0x7610, R48 ;  /* 0x00007610ff307816 */ /* 0x000fe20000000030 */
[----:B------:R0:W4:Y:S04]  /*1580*/  LDG.E.EL.U16 R37, [R36.64] ;  /* 0x0000000424257981 */ /* 0x000128000c2e1500 */
[----:B------:R0:W4:Y:S01]  /*1590*/  @!P3 LDG.E.U16 R15, [R64.64+0x500] ;  /* 0x00050004400fb981 */ /* 0x000122000c1e1500 */
[----:B-1----:R-:W-:Y:S01]  /*15a0*/  SEL R50, R18, RZ, !P2 ;  /* 0x000000ff12327207 */ /* 0x002fe20005000000 */
[----:B------:R-:W-:-:S02]  /*15b0*/  IMAD.X R18, R31, 0x1, ~R30, P6 ;  /* 0x000000011f127824 */ /* 0x000fc400030e0e1e */
[----:B------:R0:W4:Y:S03]  /*15c0*/  @P0 LDG.E.U16 R48, [R64.64+0x300] ;  /* 0x0003000440300981 */ /* 0x000126000c1e1500 */
[C---:B------:R-:W-:Y:S01]  /*15d0*/  SHF.L.U64.HI R18, R49.reuse, 0x1, R18 ;  /* 0x0000000131127819 */ /* 0x040fe20000010212 */
[----:B------:R-:W-:Y:S01]  /*15e0*/  IMAD.SHL.U32 R49, R49, 0x2, RZ ;  /* 0x0000000231317824 */ /* 0x000fe200078e00ff */
[----:B------:R-:W-:Y:S01]  /*15f0*/  SEL R30, R41, RZ, P1 ;  /* 0x000000ff291e7207 */ /* 0x000fe20000800000 */
[----:B------:R1:W4:Y:S03]  /*1600*/  LDG.E.EL.U16 R42, [R42.64] ;  /* 0x000000042a2a7981 */ /* 0x000326000c2e1500 */
[----:B------:R-:W-:-:S04]  /*1610*/  IADD3 R66, P6, R49, c[0x0][0x168], RZ ;  /* 0x00005a0031427a10 */ /* 0x000fc80007fde0ff */
[----:B------:R-:W-:Y:S02]  /*1620*/  IADD3.X R67, R18, c[0x0][0x16c], RZ, P6, !PT ;  /* 0x00005b0012437a10 */ /* 0x000fe400037fe4ff */
[----:B0-----:R-:W-:Y:S01]  /*1630*/  IADD3 R64, P6, R49, c[0x0][0x170], RZ ;  /* 0x00005c0031407a10 */ /* 0x001fe20007fde0ff */
[----:B------:R-:W-:Y:S01]  /*1640*/  IMAD.U32 R50, R50, 0x10000, RZ ;  /* 0x0001000032327824 */ /* 0x000fe200078e00ff */
[----:B------:R-:W-:Y:S01]  /*1650*/  SEL R51, R16, RZ, !P2 ;  /* 0x000000ff10337207 */ /* 0x000fe20005000000 */
[----:B------:R-:W-:Y:S01]  /*1660*/  IMAD.U32 R30, R30, 0x10000, RZ ;  /* 0x000100001e1e7824 */ /* 0x000fe200078e00ff */
[----:B------:R-:W-:Y:S01]  /*1670*/  IADD3.X R65, R18, c[0x0][0x174], RZ, P6, !PT ;  /* 0x00005d0012417a10 */ /* 0x000fe200037fe4ff */
[----:B------:R0:W4:Y:S01]  /*1680*/  LDG.E.EL.U16 R36, [R66.64] ;  /* 0x0000000442247981 */ /* 0x000122000c2e1500 */
[----:B------:R-:W-:Y:S01]  /*1690*/  IADD3 R18, P6, R8, R5, RZ ;  /* 0x0000000508127210 */ /* 0x000fe20007fde0ff */
[----:B------:R-:W-:Y:S01]  /*16a0*/  FADD R50, RZ, -R50 ;  /* 0x80000032ff327221 */ /* 0x000fe20000000000 */
[----:B------:R-:W-:Y:S01]  /*16b0*/  @P2 FSEL R50, R30, RZ, P1 ;  /* 0x000000ff1e322208 */ /* 0x000fe20000800000 */
[----:B------:R0:W4:Y:S01]  /*16c0*/  LDG.E.EL.U16 R41, [R64.64] ;  /* 0x0000000440297981 */ /* 0x000122000c2e1500 */
[----:B------:R-:W-:Y:S01]  /*16d0*/  LOP3.LUT R18, R18, 0xffe00000, RZ, 0xc0, !PT ;  /* 0xffe0000012127812 */ /* 0x000fe200078ec0ff */
[----:B------:R-:W-:-:S02]  /*16e0*/  IMAD.X R30, RZ, RZ, R31, P6 ;  /* 0x000000ffff1e7224 */ /* 0x000fc400030e061f */
[----:B-1----:R1:W4:Y:S01]  /*16f0*/  LDG.E.U16 R43, [R52.64] ;  /* 0x00000004342b7981 */ /* 0x002322000c1e1500 */
[----:B------:R-:W-:Y:S02]  /*1700*/  IADD3 R5, P6, -R18, R5, RZ ;  /* 0x0000000512057210 */ /* 0x000fe40007fde1ff */
[----:B------:R-:W-:Y:S01]  /*1710*/  LOP3.LUT R30, R30, 0x7fffffff, RZ, 0xc0, !PT ;  /* 0x7fffffff1e1e7812 */ /* 0x000fe200078ec0ff */
[----:B------:R0:W4:Y:S01]  /*1720*/  LDG.E.U16 R49, [R34.64] ;  /* 0x0000000422317981 */ /* 0x000122000c1e1500 */
[----:B------:R-:W-:-:S03]  /*1730*/  SEL R18, R12, RZ, P1 ;  /* 0x000000ff0c127207 */ /* 0x000fc60000800000 */
[----:B------:R-:W-:Y:S02]  /*1740*/  IMAD.X R16, R31, 0x1, ~R30, P6 ;  /* 0x000000011f107824 */ /* 0x000fe400030e0e1e */
[----:B------:R-:W-:Y:S01]  /*1750*/  IMAD.U32 R51, R51, 0x10000, RZ ;  /* 0x0001000033337824 */ /* 0x000fe200078e00ff */
[----:B------:R-:W-:Y:S01]  /*1760*/  PRMT R46, RZ, 0x7610, R46 ;  /* 0x00007610ff2e7816 */ /* 0x000fe2000000002e */
[----:B-1----:R1:W4:Y:S01]  /*1770*/  LDG.E.U16 R53, [R32.64] ;  /* 0x0000000420357981 */ /* 0x002322000c1e1500 */
[C---:B------:R-:W-:Y:S01]  /*1780*/  SHF.L.U64.HI R12, R5.reuse, 0x1, R16 ;  /* 0x00000001050c7819 */ /* 0x040fe20000010210 */
[----:B------:R-:W-:Y:S02]  /*1790*/  IMAD.U32 R16, R18, 0x10000, RZ ;  /* 0x0001000012107824 */ /* 0x000fe400078e00ff */
[----:B0-----:R-:W-:Y:S01]  /*17a0*/  IMAD.SHL.U32 R64, R5, 0x2, RZ ;  /* 0x0000000205407824 */ /* 0x001fe200078e00ff */
[----:B------:R-:W-:Y:S01]  /*17b0*/  FADD R51, RZ, -R51 ;  /* 0x80000033ff337221 */ /* 0x000fe20000000000 */
[----:B------:R-:W-:Y:S01]  /*17c0*/  IADD3 R30, P6, R8, R27, RZ ;  /* 0x0000001b081e7210 */ /* 0x000fe20007fde0ff */
[----:B------:R0:W4:Y:S01]  /*17d0*/  LDG.E.U16 R18, [R60.64] ;  /* 0x000000043c127981 */ /* 0x000122000c1e1500 */
[----:B------:R-:W-:-:S02]  /*17e0*/  @P2 FSEL R51, R16, RZ, P1 ;  /* 0x000000ff10332208 */ /* 0x000fc40000800000 */
[C---:B------:R-:W-:Y:S01]  /*17f0*/  IADD3 R66, P1, R64.reuse, c[0x0][0x168], RZ ;  /* 0x00005a0040427a10 */ /* 0x040fe20007f3e0ff */
[----:B------:R1:W4:Y:S01]  /*1800*/  @P5 LDG.E.U16 R46, [R32.64+-0x100] ;  /* 0xffff0004202e5981 */ /* 0x000322000c1e1500 */
[----:B------:R-:W-:Y:S02]  /*1810*/  IADD3 R64, P2, R64, c[0x0][0x170], RZ ;  /* 0x00005c0040407a10 */ /* 0x000fe40007f5e0ff */
[C---:B------:R-:W-:Y:S02]  /*1820*/  IADD3.X R67, R12.reuse, c[0x0][0x16c], RZ, P1, !PT ;  /* 0x00005b000c437a10 */ /* 0x040fe40000ffe4ff */
[----:B------:R-:W-:Y:S02]  /*1830*/  IADD3.X R65, R12, c[0x0][0x174], RZ, P2, !PT ;  /* 0x00005d000c417a10 */ /* 0x000fe400017fe4ff */
[----:B------:R-:W-:Y:S01]  /*1840*/  IADD3 R12, P2, R8, R57, RZ ;  /* 0x00000039080c7210 */ /* 0x000fe20007f5e0ff */
[----:B------:R-:W-:Y:S01]  /*1850*/  IMAD.X R8, RZ, RZ, R31, P6 ;  /* 0x000000ffff087224 */ /* 0x000fe200030e061f */
[----:B------:R-:W-:Y:S01]  /*1860*/  LOP3.LUT R30, R30, 0xffe00000, RZ, 0xc0, !PT ;  /* 0xffe000001e1e7812 */ /* 0x000fe200078ec0ff */
[----:B------:R0:W4:Y:S03]  /*1870*/  LDG.E.EL.U16 R5, [R66.64] ;  /* 0x0000000442057981 */ /* 0x000126000c2e1500 */
[----:B------:R-:W-:-:S02]  /*1880*/  IADD3 R30, P1, -R30, R27, RZ ;  /* 0x0000001b1e1e7210 */ /* 0x000fc40007f3e1ff */
[----:B------:R1:W4:Y:S01]  /*1890*/  LDG.E.EL.U16 R27, [R64.64] ;  /* 0x00000004401b7981 */ /* 0x000322000c2e1500 */
[----:B0-----:R-:W-:Y:S02]  /*18a0*/  LOP3.LUT R67, R8, 0x7fffffff, RZ, 0xc0, !PT ;  /* 0x7fffffff08437812 */ /* 0x001fe400078ec0ff */
[----:B------:R-:W-:Y:S02]  /*18b0*/  PRMT R16, RZ, 0x7610, R16 ;  /* 0x00007610ff107816 */ /* 0x000fe40000000010 */
[----:B------:R-:W-:Y:S01]  /*18c0*/  PRMT R52, RZ, 0x7610, R52 ;  /* 0x00007610ff347816 */ /* 0x000fe20000000034 */
[----:B-1----:R-:W-:Y:S01]  /*18d0*/  IMAD.X R65, R31, 0x1, ~R67, P1 ;  /* 0x000000011f417824 */ /* 0x002fe200008e0e43 */
[----:B------:R-:W-:Y:S02]  /*18e0*/  LOP3.LUT R12, R12, 0xffe00000, RZ, 0xc0, !PT ;  /* 0xffe000000c0c7812 */ /* 0x000fe400078ec0ff */
[----:B------:R0:W4:Y:S02]  /*18f0*/  @!P3 LDG.E.U16 R16, [R60.64+0x100] ;  /* 0x000100043c10b981 */ /* 0x000124000c1e1500 */
[C---:B------:R-:W-:Y:S01]  /*1900*/  SHF.L.U64.HI R56, R30.reuse, 0x1, R65 ;  /* 0x000000011e387819 */ /* 0x040fe20000010241 */
[----:B------:R-:W-:Y:S01]  /*1910*/  IMAD.SHL.U32 R30, R30, 0x2, RZ ;  /* 0x000000021e1e7824 */ /* 0x000fe200078e00ff */
[----:B------:R0:W4:Y:S01]  /*1920*/  @P0 LDG.E.U16 R52, [R60.64+-0x100] ;  /* 0xffff00043c340981 */ /* 0x000122000c1e1500 */
[----:B------:R-:W-:-:S03]  /*1930*/  IADD3 R57, P6, -R12, R57, RZ ;  /* 0x000000390c397210 */ /* 0x000fc60007fde1ff */
[----:B------:R-:W-:Y:S01]  /*1940*/  IADD3 R34, P1, R30, c[0x0][0x168], RZ ;  /* 0x00005a001e227a10 */ /* 0x000fe20007f3e0ff */
[----:B------:R1:W4:Y:S01]  /*1950*/  LDG.E.U16 R12, [R62.64] ;  /* 0x000000043e0c7981 */ /* 0x000322000c1e1500 */
[----:B0-----:R-:W-:Y:S01]  /*1960*/  IMAD.X R61, RZ, RZ, R31, P2 ;  /* 0x000000ffff3d7224 */ /* 0x001fe200010e061f */
[----:B------:R-:W-:-:S04]  /*1970*/  LOP3.LUT R60, R59, 0xffe00000, RZ, 0xc0, !PT ;  /* 0xffe000003b3c7812 */ /* 0x000fc800078ec0ff */
[----:B------:R-:W-:Y:S02]  /*1980*/  LOP3.LUT R61, R61, 0x7fffffff, RZ, 0xc0, !PT ;  /* 0x7fffffff3d3d7812 */ /* 0x000fe400078ec0ff */
[----:B------:R-:W-:Y:S02]  /*1990*/  IADD3.X R35, R56, c[0x0][0x16c], RZ, P1, !PT ;  /* 0x00005b0038237a10 */ /* 0x000fe40000ffe4ff */
[----:B------:R-:W-:Y:S02]  /*19a0*/  LOP3.LUT R59, R58, 0x7fffffff, RZ, 0xc0, !PT ;  /* 0x7fffffff3a3b7812 */ /* 0x000fe400078ec0ff */
[----:B------:R-:W-:Y:S01]  /*19b0*/  IADD3 R58, P1, -R60, R3, RZ ;  /* 0x000000033c3a7210 */ /* 0x000fe20007f3e1ff */
[C---:B------:R-:W-:Y:S01]  /*19c0*/  IMAD.X R60, R31.reuse, 0x1, ~R61, P6 ;  /* 0x000000011f3c7824 */ /* 0x040fe200030e0e3d */
[----:B------:R0:W4:Y:S01]  /*19d0*/  LDG.E.EL.U16 R54, [R34.64] ;  /* 0x0000000422367981 */ /* 0x000122000c2e1500 */
[----:B------:R-:W-:Y:S02]  /*19e0*/  PRMT R8, RZ, 0x7610, R8 ;  /* 0x00007610ff087816 */ /* 0x000fe40000000008 */
[----:B------:R-:W-:Y:S01]  /*19f0*/  IMAD.X R59, R31, 0x1, ~R59, P1 ;  /* 0x000000011f3b7824 */ /* 0x000fe200008e0e3b */
[----:B0-----:R-:W-:Y:S01]  /*1a00*/  SHF.L.U64.HI R35, R57, 0x1, R60 ;  /* 0x0000000139237819 */ /* 0x001fe2000001023c */
[----:B------:R-:W-:Y:S01]  /*1a10*/  IMAD.HI R60, R55, 0x400, RZ ;  /* 0x00000400373c7827 */ /* 0x000fe200078e02ff */
[----:B------:R-:W-:Y:S01]  /*1a20*/  IADD3 R30, P1, R30, c[0x0][0x170], RZ ;  /* 0x00005c001e1e7a10 */ /* 0x000fe20007f3e0ff */
[----:B------:R0:W4:Y:S03]  /*1a30*/  @!P4 LDG.E.U16 R8, [R32.64+0x100] ;  /* 0x000100042008c981 */ /* 0x000126000c1e1500 */
[----:B------:R-:W-:Y:S01]  /*1a40*/  SHF.R.S32.HI R55, RZ, 0x1f, R60 ;  /* 0x0000001fff377819 */ /* 0x000fe2000001143c */
[----:B------:R-:W-:-:S03]  /*1a50*/  IMAD.SHL.U32 R34, R57, 0x2, RZ ;  /* 0x0000000239227824 */ /* 0x000fc600078e00ff */
[----:B-1----:R-:W-:Y:S02]  /*1a60*/  SHF.R.U32.HI R62, RZ, 0xb, R55 ;  /* 0x0000000bff3e7819 */ /* 0x002fe40000011637 */
[----:B------:R-:W-:Y:S02]  /*1a70*/  IADD3.X R31, R56, c[0x0][0x174], RZ, P1, !PT ;  /* 0x00005d00381f7a10 */ /* 0x000fe40000ffe4ff */
[----:B0-----:R-:W-:Y:S02]  /*1a80*/  IADD3 R32, P1, R34, c[0x0][0x168], RZ ;  /* 0x00005a0022207a10 */ /* 0x001fe40007f3e0ff */
[----:B------:R-:W-:Y:S01]  /*1a90*/  IADD3 R62, P2, R62, R3, RZ ;  /* 0x000000033e3e7210 */ /* 0x000fe20007f5e0ff */
[----:B------:R0:W4:Y:S01]  /*1aa0*/  LDG.E.EL.U16 R56, [R30.64] ;  /* 0x000000041e387981 */ /* 0x000122000c2e1500 */
[----:B------:R-:W-:Y:S02]  /*1ab0*/  IADD3.X R33, R35, c[0x0][0x16c], RZ, P1, !PT ;  /* 0x00005b0023217a10 */ /* 0x000fe40000ffe4ff */
[----:B------:R-:W-:-:S03]  /*1ac0*/  IADD3 R34, P1, R34, c[0x0][0x170], RZ ;  /* 0x00005c0022227a10 */ /* 0x000fc60007f3e0ff */
[----:B------:R1:W4:Y:S01]  /*1ad0*/  LDG.E.EL.U16 R55, [R32.64] ;  /* 0x0000000420377981 */ /* 0x000322000c2e1500 */
[----:B0-----:R-:W-:Y:S01]  /*1ae0*/  IMAD.X R31, RZ, RZ, R60, P2 ;  /* 0x000000ffff1f7224 */ /* 0x001fe200010e063c */
[----:B------:R-:W-:Y:S02]  /*1af0*/  LOP3.LUT R30, R62, 0xffe00000, RZ, 0xc0, !PT ;  /* 0xffe000003e1e7812 */ /* 0x000fe400078ec0ff */
[----:B------:R-:W-:Y:S02]  /*1b00*/  IADD3.X R35, R35, c[0x0][0x174], RZ, P1, !PT ;  /* 0x00005d0023237a10 */ /* 0x000fe40000ffe4ff */
[----:B------:R-:W-:Y:S02]  /*1b10*/  LOP3.LUT R31, R31, 0x7fffffff, RZ, 0xc0, !PT ;  /* 0x7fffffff1f1f7812 */ /* 0x000fe400078ec0ff */
[----:B------:R-:W-:Y:S01]  /*1b20*/  IADD3 R30, P1, -R30, R3, RZ ;  /* 0x000000031e1e7210 */ /* 0x000fe20007f3e1ff */
[----:B------:R5:W4:Y:S04]  /*1b30*/  LDG.E.EL.U16 R34, [R34.64] ;  /* 0x0000000422227981 */ /* 0x000b28000c2e1500 */
[----:B------:R-:W-:-:S02]  /*1b40*/  IMAD.X R57, R60, 0x1, ~R31, P1 ;  /* 0x000000013c397824 */ /* 0x000fc400008e0e1f */
[----:B-1----:R-:W-:Y:S02]  /*1b50*/  IMAD.SHL.U32 R32, R30, 0x2, RZ ;  /* 0x000000021e207824 */ /* 0x002fe400078e00ff */
[----:B------:R-:W-:Y:S01]  /*1b60*/  IMAD.SHL.U32 R31, R58, 0x2, RZ ;  /* 0x000000023a1f7824 */ /* 0x000fe200078e00ff */
[----:B------:R-:W-:Y:S02]  /*1b70*/  SHF.L.U64.HI R57, R30, 0x1, R57 ;  /* 0x000000011e397819 */ /* 0x000fe40000010239 */
[----:B------:R-:W-:Y:S02]  /*1b80*/  IADD3 R32, P2, R32, c[0x0][0x170], RZ ;  /* 0x00005c0020207a10 */ /* 0x000fe40007f5e0ff */
[----:B------:R-:W-:Y:S02]  /*1b90*/  SHF.L.U64.HI R59, R58, 0x1, R59 ;  /* 0x000000013a3b7819 */ /* 0x000fe4000001023b */
[----:B------:R-:W-:Y:S02]  /*1ba0*/  IADD3 R30, P1, R31, c[0x0][0x168], RZ ;  /* 0x00005a001f1e7a10 */ /* 0x000fe40007f3e0ff */
[----:B------:R-:W-:-:S02]  /*1bb0*/  IADD3.X R33, R57, c[0x0][0x174], RZ, P2, !PT ;  /* 0x00005d0039217a10 */ /* 0x000fc400017fe4ff */
[----:B------:R-:W-:-:S03]  /*1bc0*/  IADD3.X R31, R59, c[0x0][0x16c], RZ, P1, !PT ;  /* 0x00005b003b1f7a10 */ /* 0x000fc60000ffe4ff */
[----:B------:R-:W4:Y:S04]  /*1bd0*/  LDG.E.EL.U16 R32, [R32.64] ;  /* 0x0000000420207981 */ /* 0x000f28000c2e1500 */
[----:B------:R0:W4:Y:S01]  /*1be0*/  LDG.E.EL.U16 R30, [R30.64] ;  /* 0x000000041e1e7981 */ /* 0x000122000c2e1500 */
[----:B------:R-:W-:Y:S01]  /*1bf0*/  IMAD.U32 R22, R22, 0x10000, RZ ;  /* 0x0001000016167824 */ /* 0x000fe200078e00ff */
[C---:B------:R-:W-:Y:S01]  /*1c00*/  SHF.L.U64.HI R60, R3.reuse, 0x1, R60 ;  /* 0x00000001033c7819 */ /* 0x040fe2000001023c */
[----:B------:R-:W-:Y:S02]  /*1c10*/  IMAD.SHL.U32 R3, R3, 0x2, RZ ;  /* 0x0000000203037824 */ /* 0x000fe400078e00ff */
[----:B-----5:R-:W-:-:S04]  /*1c20*/  IMAD.U32 R35, R19, 0x10000, RZ ;  /* 0x0001000013237824 */ /* 0x020fc800078e00ff */
[----:B------:R-:W-:Y:S01]  /*1c30*/  FMUL R51, R35, R51 ;  /* 0x0000003323337220 */ /* 0x000fe20000400000 */
[----:B------:R-:W-:Y:S01]  /*1c40*/  FMUL R50, R50, R35 ;  /* 0x0000002332327220 */ /* 0x000fe20000400000 */
[----:B--2---:R-:W-:Y:S02]  /*1c50*/  IMAD.U32 R24, R24, 0x10000, RZ ;  /* 0x0001000018187824 */ /* 0x004fe400078e00ff */
[----:B------:R-:W-:Y:S02]  /*1c60*/  IMAD.U32 R2, R2, 0x10000, RZ ;  /* 0x0001000002027824 */ /* 0x000fe400078e00ff */
[----:B---3--:R-:W-:Y:S01]  /*1c70*/  IMAD.U32 R45, R45, 0x10000, RZ ;  /* 0x000100002d2d7824 */ /* 0x008fe200078e00ff */
[----:B----4-:R-:W-:Y:S02]  /*1c80*/  SEL R10, R10, RZ, !P4 ;  /* 0x000000ff0a0a7207 */ /* 0x010fe40006000000 */
[----:B------:R-:W-:Y:S02]  /*1c90*/  SEL R47, R47, RZ, P5 ;  /* 0x000000ff2f2f7207 */ /* 0x000fe40002800000 */
[----:B------:R-:W-:-:S02]  /*1ca0*/  SEL R15, R15, RZ, !P3 ;  /* 0x000000ff0f0f7207 */ /* 0x000fc40005800000 */
[----:B------:R-:W-:-:S03]  /*1cb0*/  SEL R48, R48, RZ, P0 ;  /* 0x000000ff30307207 */ /* 0x000fc60000000000 */
[----:B------:R-:W-:Y:S02]  /*1cc0*/  IMAD.U32 R15, R15, 0x10000, RZ ;  /* 0x000100000f0f7824 */ /* 0x000fe400078e00ff */
[----:B0-----:R-:W-:Y:S02]  /*1cd0*/  IMAD.U32 R31, R48, 0x10000, RZ ;  /* 0x00010000301f7824 */ /* 0x001fe400078e00ff */
[----:B------:R-:W-:-:S03]  /*1ce0*/  FADD R15, RZ, -R15 ;  /* 0x8000000fff0f7221 */ /* 0x000fc60000000000 */
[----:B------:R-:W-:Y:S01]  /*1cf0*/  @P3 FSEL R15, R31, RZ, P0 ;  /* 0x000000ff1f0f3208 */ /* 0x000fe20000000000 */
[----:B------:R-:W-:Y:S02]  /*1d00*/  IMAD.U32 R31, R14, 0x10000, RZ ;  /* 0x000100000e1f7824 */ /* 0x000fe400078e00ff */
[----:B------:R-:W-:Y:S02]  /*1d10*/  IMAD.U32 R14, R13, 0x10000, RZ ;  /* 0x000100000d0e7824 */ /* 0x000fe400078e00ff */
[----:B------:R-:W-:Y:S02]  /*1d20*/  IMAD.U32 R13, R0, 0x10000, RZ ;  /* 0x00010000000d7824 */ /* 0x000fe400078e00ff */
[----:B------:R-:W-:Y:S02]  /*1d30*/  IMAD.U32 R10, R10, 0x10000, RZ ;  /* 0x000100000a0a7824 */ /* 0x000fe400078e00ff */
[----:B------:R-:W-:Y:S02]  /*1d40*/  IMAD.U32 R47, R47, 0x10000, RZ ;  /* 0x000100002f2f7824 */ /* 0x000fe400078e00ff */
[----:B------:R-:W-:Y:S01]  /*1d50*/  IMAD.U32 R41, R41, 0x10000, RZ ;  /* 0x0001000029297824 */ /* 0x000fe200078e00ff */
[----:B------:R-:W-:-:S02]  /*1d60*/  FADD R10, RZ, -R10 ;  /* 0x8000000aff0a7221 */ /* 0x000fc40000000000 */
[----:B------:R-:W-:Y:S01]  /*1d70*/  @P4 FSEL R10, R47, RZ, P5 ;  /* 0x000000ff2f0a4208 */ /* 0x000fe20002800000 */
[----:B------:R-:W-:Y:S02]  /*1d80*/  IMAD.U32 R37, R37, 0x10000, RZ ;  /* 0x0001000025257824 */ /* 0x000fe400078e00ff */
[----:B------:R-:W-:Y:S02]  /*1d90*/  IMAD.U32 R17, R17, 0x10000, RZ ;  /* 0x0001000011117824 */ /* 0x000fe400078e00ff */
[----:B------:R-:W-:Y:S01]  /*1da0*/  IMAD.U32 R42, R42, 0x10000, RZ ;  /* 0x000100002a2a7824 */ /* 0x000fe200078e00ff */
[----:B------:R-:W-:Y:S01]  /*1db0*/  FMUL R40, R40, R37 ;  /* 0x0000002528287220 */ /* 0x000fe20000400000 */
[----:B------:R-:W-:Y:S01]  /*1dc0*/  IMAD.U32 R49, R49, 0x10000, RZ ;  /* 0x0001000031317824 */ /* 0x000fe200078e00ff */
[----:B------:R-:W-:Y:S01]  /*1dd0*/  FMUL R39, R37, R39 ;  /* 0x0000002725277220 */ /* 0x000fe20000400000 */
[----:B------:R-:W-:-:S05]  /*1de0*/  SEL R46, R46, RZ, P5 ;  /* 0x000000ff2e2e7207 */ /* 0x000fca0002800000 */
[----:B------:R-:W-:Y:S01]  /*1df0*/  IMAD.U32 R46, R46, 0x10000, RZ ;  /* 0x000100002e2e7824 */ /* 0x000fe200078e00ff */
[----:B------:R-:W-:Y:S02]  /*1e00*/  SEL R16, R16, RZ, !P3 ;  /* 0x000000ff10107207 */ /* 0x000fe40005800000 */
[----:B------:R-:W-:-:S03]  /*1e10*/  SEL R52, R52, RZ, P0 ;  /* 0x000000ff34347207 */ /* 0x000fc60000000000 */
[----:B------:R-:W-:Y:S02]  /*1e20*/  IMAD.U32 R16, R16, 0x10000, RZ ;  /* 0x0001000010107824 */ /* 0x000fe400078e00ff */
[----:B------:R-:W-:Y:S02]  /*1e30*/  IMAD.U32 R19, R52, 0x10000, RZ ;  /* 0x0001000034137824 */ /* 0x000fe400078e00ff */
[----:B------:R-:W-:-:S03]  /*1e40*/  FADD R16, RZ, -R16 ;  /* 0x80000010ff107221 */ /* 0x000fc60000000000 */
[----:B------:R-:W-:Y:S01]  /*1e50*/  @P3 FSEL R16, R19, RZ, P0 ;  /* 0x000000ff13103208 */ /* 0x000fe20000000000 */
[----:B------:R-:W-:Y:S02]  /*1e60*/  IMAD.U32 R27, R27, 0x10000, RZ ;  /* 0x000100001b1b7824 */ /* 0x000fe400078e00ff */
[----:B------:R-:W-:Y:S02]  /*1e70*/  IMAD.U32 R5, R5, 0x10000, RZ ;  /* 0x0001000005057824 */ /* 0x000fe400078e00ff */
[----:B------:R-:W-:Y:S01]  /*1e80*/  IMAD.U32 R53, R53, 0x10000, RZ ;  /* 0x0001000035357824 */ /* 0x000fe200078e00ff */
[----:B------:R-:W-:Y:S01]  /*1e90*/  SEL R19, R8, RZ, !P4 ;  /* 0x000000ff08137207 */ /* 0x000fe20006000000 */
[----:B------:R-:W-:Y:S02]  /*1ea0*/  IMAD.U32 R8, R7, 0x10000, RZ ;  /* 0x0001000007087824 */ /* 0x000fe400078e00ff */
[----:B------:R-:W-:Y:S01]  /*1eb0*/  IMAD.U32 R7, R20, 0x10000, RZ ;  /* 0x0001000014077824 */ /* 0x000fe200078e00ff */
[----:B------:R-:W-:Y:S01]  /*1ec0*/  FMUL R20, R45, R6 ;  /* 0x000000062d147220 */ /* 0x000fe20000400000 */
[----:B------:R-:W-:Y:S01]  /*1ed0*/  FMUL R45, R44, R45 ;  /* 0x0000002d2c2d7220 */ /* 0x000fe20000400000 */
[----:B------:R-:W-:-:S02]  /*1ee0*/  IMAD.U32 R6, R43, 0x10000, RZ ;  /* 0x000100002b067824 */ /* 0x000fc400078e00ff */
[----:B------:R-:W-:Y:S01]  /*1ef0*/  FFMA R0, R31, R14, R20 ;  /* 0x0000000e1f007223 */ /* 0x000fe20000000014 */
[----:B------:R-:W-:Y:S01]  /*1f00*/  IMAD.U32 R19, R19, 0x10000, RZ ;  /* 0x0001000013137824 */ /* 0x000fe200078e00ff */
[----:B------:R-:W-:Y:S01]  /*1f10*/  FFMA R6, R6, R31, R45 ;  /* 0x0000001f06067223 */ /* 0x000fe2000000002d */
[----:B------:R-:W-:Y:S01]  /*1f20*/  FMUL R20, R41, R9 ;  /* 0x0000000929147220 */ /* 0x000fe20000400000 */
[----:B------:R-:W-:Y:S02]  /*1f30*/  IMAD.U32 R31, R36, 0x10000, RZ ;  /* 0x00010000241f7824 */ /* 0x000fe400078e00ff */
[----:B------:R-:W-:Y:S02]  /*1f40*/  IMAD.U32 R56, R56, 0x10000, RZ ;  /* 0x0001000038387824 */ /* 0x000fe400078e00ff */
[----:B------:R-:W-:Y:S01]  /*1f50*/  IMAD.U32 R14, R28, 0x10000, RZ ;  /* 0x000100001c0e7824 */ /* 0x000fe200078e00ff */
[----:B------:R-:W-:Y:S01]  /*1f60*/  FMUL R28, R27, R11 ;  /* 0x0000000b1b1c7220 */ /* 0x000fe20000400000 */
[----:B------:R-:W-:Y:S01]  /*1f70*/  FMUL R27, R26, R27 ;  /* 0x0000001b1a1b7220 */ /* 0x000fe20000400000 */
[----:B------:R-:W-:Y:S01]  /*1f80*/  FMUL R26, R56, R4 ;  /* 0x00000004381a7220 */ /* 0x000fe20000400000 */
[----:B------:R-:W-:Y:S01]  /*1f90*/  FADD R19, RZ, -R19 ;  /* 0x80000013ff137221 */ /* 0x000fe20000000000 */
[----:B------:R-:W-:Y:S01]  /*1fa0*/  FFMA R14, R31, R14, R20 ;  /* 0x0000000e1f0e7223 */ /* 0x000fe20000000014 */
[----:B------:R-:W-:Y:S01]  /*1fb0*/  IMAD.U32 R4, R21, 0x10000, RZ ;  /* 0x0001000015047824 */ /* 0x000fe200078e00ff */
[----:B------:R-:W-:Y:S01]  /*1fc0*/  @P4 FSEL R19, R46, RZ, P5 ;  /* 0x000000ff2e134208 */ /* 0x000fe20002800000 */
[----:B------:R-:W-:Y:S01]  /*1fd0*/  FMUL R25, R25, R56 ;  /* 0x0000003819197220 */ /* 0x000fe20000400000 */
[----:B------:R-:W-:-:S02]  /*1fe0*/  IMAD.U32 R11, R54, 0x10000, RZ ;  /* 0x00010000360b7824 */ /* 0x000fc400078e00ff */
[----:B------:R-:W-:Y:S01]  /*1ff0*/  IMAD.U32 R20, R23, 0x10000, RZ ;  /* 0x0001000017147824 */ /* 0x000fe200078e00ff */
[----:B------:R-:W-:Y:S01]  /*2000*/  FFMA R21, R5, R4, R28 ;  /* 0x0000000405157223 */ /* 0x000fe2000000001c */
[----:B------:R-:W-:Y:S01]  /*2010*/  FFMA R27, R24, R5, R27 ;  /* 0x00000005181b7223 */ /* 0x000fe2000000001b */
[----:B------:R-:W-:Y:S01]  /*2020*/  IMAD.U32 R34, R34, 0x10000, RZ ;  /* 0x0001000022227824 */ /* 0x000fe200078e00ff */
[----:B------:R-:W-:Y:S01]  /*2030*/  FFMA R20, R11, R20, R26 ;  /* 0x000000140b147223 */ /* 0x000fe2000000001a */
[----:B------:R-:W-:Y:S01]  /*2040*/  IMAD.U32 R9, R12, 0x10000, RZ ;  /* 0x000100000c097824 */ /* 0x000fe200078e00ff */
[----:B------:R-:W-:Y:S01]  /*2050*/  FFMA R22, R22, R11, R25 ;  /* 0x0000000b16167223 */ /* 0x000fe20000000019 */
[----:B------:R-:W-:Y:S01]  /*2060*/  FMUL R5, R34, R10 ;  /* 0x0000000a22057220 */ /* 0x000fe20000400000 */
[----:B------:R-:W-:Y:S01]  /*2070*/  IMAD.U32 R4, R55, 0x10000, RZ ;  /* 0x0001000037047824 */ /* 0x000fe200078e00ff */
[----:B------:R-:W-:Y:S01]  /*2080*/  FMUL R41, R38, R41 ;  /* 0x0000002926297220 */ /* 0x000fe20000400000 */
[----:B------:R-:W-:Y:S01]  /*2090*/  IMAD.U32 R12, R29, 0x10000, RZ ;  /* 0x000100001d0c7824 */ /* 0x000fe200078e00ff */
[----:B------:R-:W-:Y:S01]  /*20a0*/  FMUL R34, R19, R34 ;  /* 0x0000002213227220 */ /* 0x000fe20000400000 */
[----:B------:R-:W-:Y:S01]  /*20b0*/  IMAD.U32 R11, R18, 0x10000, RZ ;  /* 0x00010000120b7824 */ /* 0x000fe200078e00ff */
[----:B------:R-:W-:Y:S01]  /*20c0*/  FFMA R7, R8, R7, R51 ;  /* 0x0000000708077223 */ /* 0x000fe20000000033 */
[----:B------:R-:W-:Y:S01]  /*20d0*/  FFMA R5, R4, R17, R5 ;  /* 0x0000001104057223 */ /* 0x000fe20000000005 */
[----:B------:R-:W-:Y:S01]  /*20e0*/  FFMA R8, R49, R8, R50 ;  /* 0x0000000831087223 */ /* 0x000fe20000000032 */
[----:B------:R-:W-:Y:S01]  /*20f0*/  FFMA R9, R9, R42, R40 ;  /* 0x0000002a09097223 */ /* 0x000fe20000000028 */
[----:B------:R-:W-:Y:S01]  /*2100*/  FFMA R12, R12, R31, R41 ;  /* 0x0000001f0c0c7223 */ /* 0x000fe20000000029 */
[----:B------:R-:W-:-:S02]  /*2110*/  IMAD.U32 R32, R32, 0x10000, RZ ;  /* 0x0001000020207824 */ /* 0x000fc400078e00ff */
[----:B------:R-:W-:Y:S02]  /*2120*/  IMAD.U32 R30, R30, 0x10000, RZ ;  /* 0x000100001e1e7824 */ /* 0x000fe400078e00ff */
[----:B------:R-:W-:Y:S01]  /*2130*/  FMUL R15, R32, R15 ;  /* 0x0000000f200f7220 */ /* 0x000fe20000400000 */
[----:B------:R-:W-:Y:S01]  /*2140*/  FMUL R16, R16, R32 ;  /* 0x0000002010107220 */ /* 0x000fe20000400000 */
[----:B------:R-:W-:Y:S01]  /*2150*/  FFMA R53, R53, R4, R34 ;  /* 0x0000000435357223 */ /* 0x000fe20000000022 */
[----:B------:R-:W-:Y:S01]  /*2160*/  FFMA R13, R42, R13, R39 ;  /* 0x0000000d2a0d7223 */ /* 0x000fe20000000027 */
[----:B------:R-:W-:Y:S01]  /*2170*/  FFMA R18, R30, R2, R15 ;  /* 0x000000021e127223 */ /* 0x000fe2000000000f */
[----:B------:R-:W-:Y:S01]  /*2180*/  FFMA R17, R11, R30, R16 ;  /* 0x0000001e0b117223 */ /* 0x000fe20000000010 */
[C---:B------:R-:W-:Y:S02]  /*2190*/  IADD3 R2, P0, R3.reuse, c[0x0][0x178], RZ ;  /* 0x00005e0003027a10 */ /* 0x040fe40007f1e0ff */
[----:B------:R-:W-:-:S02]  /*21a0*/  IADD3 R4, P1, R3, c[0x0][0x180], RZ ;  /* 0x0000600003047a10 */ /* 0x000fc40007f3e0ff */
[----:B------:R-:W-:Y:S02]  /*21b0*/  F2FP.BF16.F32.PACK_AB R9, R9, R6 ;  /* 0x000000060909723e */ /* 0x000fe400000010ff */
[----:B------:R-:W-:Y:S02]  /*21c0*/  F2FP.BF16.F32.PACK_AB R10, R27, R12 ;  /* 0x0000000c1b0a723e */ /* 0x000fe400000010ff */
[----:B------:R-:W-:Y:S02]  /*21d0*/  F2FP.BF16.F32.PACK_AB R15, R5, R20 ;  /* 0x00000014050f723e */ /* 0x000fe400000010ff */
[----:B------:R-:W-:Y:S02]  /*21e0*/  F2FP.BF16.F32.PACK_AB R11, R53, R22 ;  /* 0x00000016350b723e */ /* 0x000fe400000010ff */
[----:B------:R-:W-:Y:S02]  /*21f0*/  IADD3.X R3, R60, c[0x0][0x17c], RZ, P0, !PT ;  /* 0x00005f003c037a10 */ /* 0x000fe400007fe4ff */
[----:B------:R-:W-:-:S02]  /*2200*/  F2FP.BF16.F32.PACK_AB R8, R8, R17 ;  /* 0x000000110808723e */ /* 0x000fc400000010ff */
[----:B------:R-:W-:Y:S02]  /*2210*/  F2FP.BF16.F32.PACK_AB R13, R13, R0 ;  /* 0x000000000d0d723e */ /* 0x000fe400000010ff */
[----:B------:R-:W-:Y:S02]  /*2220*/  F2FP.BF16.F32.PACK_AB R14, R21, R14 ;  /* 0x0000000e150e723e */ /* 0x000fe400000010ff */
[----:B------:R-:W-:Y:S02]  /*2230*/  IADD3.X R5, R60, c[0x0][0x184], RZ, P1, !PT ;  /* 0x000061003c057a10 */ /* 0x000fe40000ffe4ff */
[----:B------:R-:W-:Y:S01]  /*2240*/  F2FP.BF16.F32.PACK_AB R12, R7, R18 ;  /* 0x00000012070c723e */ /* 0x000fe200000010ff */
[----:B------:R-:W-:Y:S04]  /*2250*/  STG.E.128 [R2.64], R8 ;  /* 0x0000000802007986 */ /* 0x000fe8000c101d04 */
[----:B------:R-:W-:Y:S01]  /*2260*/  STG.E.128 [R4.64], R12 ;  /* 0x0000000c04007986 */ /* 0x000fe2000c101d04 */
[----:B------:R-:W-:Y:S05]  /*2270*/  EXIT ;  /* 0x000000000000794d */ /* 0x000fea0003800000 */
.L_x_0:
[----:B------:R-:W-:-:S00]  /*2280*/  BRA `(.L_x_0) ;  /* 0xfffffff000007947 */ /* 0x000fc0000383ffff */
[----:B------:R-:W-:-:S00]  /*2290*/  NOP ;  /* 0x0000000000007918 */ /* 0x000fc00000000000 */
        /* <DEDUP_REMOVED lines=14> */
.L_x_1:
